	.target	sm_90a

	.elftype	@"ET_EXEC"


//--------------------- .note.nv.tkinfo           --------------------------
	.section	.note.nv.tkinfo,"",@"SHT_NOTE"
	.sectionflags	@"SHF_NOTE_NV_TKINFO"
	.tkinfo
        /*0018*/ 	.word	0x00000002
        /*0030*/ 	.string	""
        /*0030*/ 	.string	"ptxas"
        /*0030*/ 	.string	"Cuda compilation tools, release 13.0, V13.0.88"
        /*0030*/ 	.string	"Build cuda_13.0.r13.0/compiler.36424714_0"
        /*0030*/ 	.string	"-arch sm_90a -m 64 "



//--------------------- .note.nv.cuinfo           --------------------------
	.section	.note.nv.cuinfo,"",@"SHT_NOTE"
	.sectionflags	@"SHF_NOTE_NV_CUINFO"
        /*0018*/ 	.short	0x0002
        /*001a*/ 	.short	0x005a
        /*001c*/ 	.short	0x0082
	.zero		2


//--------------------- .nv.info                  --------------------------
	.section	.nv.info,"",@"SHT_CUDA_INFO"
	.align	4


	//----- nvinfo : EIATTR_REGCOUNT
	.align		4
        /*0000*/ 	.byte	0x04, 0x2f
        /*0002*/ 	.short	(.L_15 - .L_14)
	.align		4
.L_14:
        /*0004*/ 	.word	index@(_ZN7cutlass13device_kernelINS_4fmha6kernel28FmhaKernelTmaWarpSpecializedINS1_10collective33FmhaBwdMainloopTmaWarpSpecializedINS_6half_tEfN4cute5tupleIJNS7_1CILi64EEENS9_ILi128EEESA_EEENS4_16FusionBwdAdapterINS4_12CausalFusionEEEJEEENS4_17FmhaBwdEpilogueKVIS6_fNS8_IJSA_SA_SA_EEEEENS2_23TileSchedulerBwdAdapterINS2_23IndividualTileSchedulerEEEJEEEEEvNT_6ParamsE)
        /*0008*/ 	.word	0x000000a8


	//----- nvinfo : EIATTR_FRAME_SIZE
	.align		4
.L_15:
        /*000c*/ 	.byte	0x04, 0x11
        /*000e*/ 	.short	(.L_17 - .L_16)
	.align		4
.L_16:
        /*0010*/ 	.word	index@(_ZN7cutlass13device_kernelINS_4fmha6kernel28FmhaKernelTmaWarpSpecializedINS1_10collective33FmhaBwdMainloopTmaWarpSpecializedINS_6half_tEfN4cute5tupleIJNS7_1CILi64EEENS9_ILi128EEESA_EEENS4_16FusionBwdAdapterINS4_12CausalFusionEEEJEEENS4_17FmhaBwdEpilogueKVIS6_fNS8_IJSA_SA_SA_EEEEENS2_23TileSchedulerBwdAdapterINS2_23IndividualTileSchedulerEEEJEEEEEvNT_6ParamsE)
        /*0014*/ 	.word	0x00000080


	//----- nvinfo : EIATTR_MIN_STACK_SIZE
	.align		4
.L_17:
        /*0018*/ 	.byte	0x04, 0x12
        /*001a*/ 	.short	(.L_19 - .L_18)
	.align		4
.L_18:
        /*001c*/ 	.word	index@(_ZN7cutlass13device_kernelINS_4fmha6kernel28FmhaKernelTmaWarpSpecializedINS1_10collective33FmhaBwdMainloopTmaWarpSpecializedINS_6half_tEfN4cute5tupleIJNS7_1CILi64EEENS9_ILi128EEESA_EEENS4_16FusionBwdAdapterINS4_12CausalFusionEEEJEEENS4_17FmhaBwdEpilogueKVIS6_fNS8_IJSA_SA_SA_EEEEENS2_23TileSchedulerBwdAdapterINS2_23IndividualTileSchedulerEEEJEEEEEvNT_6ParamsE)
        /*0020*/ 	.word	0x00000080
.L_19:


//--------------------- .nv.compat                --------------------------
	.section	.nv.compat,"",@"SHT_CUDA_COMPAT_INFO"
	.align	4
        /*0000*/ 	.byte	0x02, 0x09, 0x01, 0x00, 0x02, 0x02, 0x04, 0x00, 0x02, 0x05, 0x05, 0x00, 0x03, 0x07, 0x01, 0x01
        /*0010*/ 	.byte	0x02, 0x03, 0x01, 0x00, 0x02, 0x06, 0x01, 0x00, 0x04, 0x0b, 0x08, 0x00, 0x00, 0x00, 0x00, 0x00
        /*0020*/ 	.byte	0x00, 0x00, 0x00, 0x00


//--------------------- .nv.info._ZN7cutlass13device_kernelINS_4fmha6kernel28FmhaKernelTmaWarpSpecializedINS1_10collective33FmhaBwdMainloopTmaWarpSpecializedINS_6half_tEfN4cute5tupleIJNS7_1CILi64EEENS9_ILi128EEESA_EEENS4_16FusionBwdAdapterINS4_12CausalFusionEEEJEEENS4_17FmhaBwdEpilogueKVIS6_fNS8_IJSA_SA_SA_EEEEENS2_23TileSchedulerBwdAdapterINS2_23IndividualTileSchedulerEEEJEEEEEvNT_6ParamsE --------------------------
	.section	.nv.info._ZN7cutlass13device_kernelINS_4fmha6kernel28FmhaKernelTmaWarpSpecializedINS1_10collective33FmhaBwdMainloopTmaWarpSpecializedINS_6half_tEfN4cute5tupleIJNS7_1CILi64EEENS9_ILi128EEESA_EEENS4_16FusionBwdAdapterINS4_12CausalFusionEEEJEEENS4_17FmhaBwdEpilogueKVIS6_fNS8_IJSA_SA_SA_EEEEENS2_23TileSchedulerBwdAdapterINS2_23IndividualTileSchedulerEEEJEEEEEvNT_6ParamsE,"",@"SHT_CUDA_INFO"
	.sectionflags	@""
	.align	4


	//----- nvinfo : EIATTR_CUDA_API_VERSION
	.align		4
        /*0000*/ 	.byte	0x04, 0x37
        /*0002*/ 	.short	(.L_21 - .L_20)
.L_20:
        /*0004*/ 	.word	0x00000082


	//----- nvinfo : EIATTR_KPARAM_INFO
	.align		4
.L_21:
        /*0008*/ 	.byte	0x04, 0x17
        /*000a*/ 	.short	(.L_23 - .L_22)
.L_22:
        /*000c*/ 	.word	0x00000000
        /*0010*/ 	.short	0x0000
        /*0012*/ 	.short	0x0070
        /*0014*/ 	.byte	0x00, 0xf0, 0x01, 0x3a


	//----- nvinfo : EIATTR_SPARSE_MMA_MASK
	.align		4
.L_23:
        /*0018*/ 	.byte	0x03, 0x50
        /*001a*/ 	.short	0x0000


	//----- nvinfo : EIATTR_MAXREG_COUNT
	.align		4
        /*001c*/ 	.byte	0x03, 0x1b
        /*001e*/ 	.short	0x00a8


	//----- nvinfo : EIATTR_NUM_BARRIERS
	.align		4
        /*0020*/ 	.byte	0x02, 0x4c
        /*0022*/ 	.byte	0x02
	.zero		1


	//----- nvinfo : EIATTR_EXTERNS
	.align		4
        /*0024*/ 	.byte	0x04, 0x0f
        /*0026*/ 	.short	(.L_25 - .L_24)


	//   ....[0]....
	.align		4
.L_24:
        /*0028*/ 	.word	index@(__assertfail)


	//----- nvinfo : EIATTR_MERCURY_ISA_VERSION
	.align		4
.L_25:
        /*002c*/ 	.byte	0x03, 0x5f
        /*002e*/ 	.short	0x0101


	//----- nvinfo : EIATTR_INT_WARP_WIDE_INSTR_OFFSETS
	.align		4
        /*0030*/ 	.byte	0x04, 0x31
        /*0032*/ 	.short	(.L_27 - .L_26)


	//   ....[0]....
.L_26:
        /*0034*/ 	.word	0x000007e0


	//   ....[1]....
        /*0038*/ 	.word	0x000007f0


	//   ....[2]....
        /*003c*/ 	.word	0x00000800


	//   ....[3]....
        /*0040*/ 	.word	0x00000810


	//   ....[4]....
        /*0044*/ 	.word	0x000008a0


	//----- nvinfo : EIATTR_COOP_GROUP_MASK_REGIDS
	.align		4
.L_27:
        /*0048*/ 	.byte	0x04, 0x29
        /*004a*/ 	.short	(.L_29 - .L_28)


	//   ....[0]....
.L_28:
        /*004c*/ 	.word	0xffffffff


	//   ....[1]....
        /*0050*/ 	.word	0xffffffff


	//   ....[2]....
        /*0054*/ 	.word	0xffffffff


	//   ....[3]....
        /*0058*/ 	.word	0xffffffff


	//   ....[4]....
        /*005c*/ 	.word	0xffffffff


	//   ....[5]....
        /*0060*/ 	.word	0xffffffff


	//----- nvinfo : EIATTR_COOP_GROUP_INSTR_OFFSETS
	.align		4
.L_29:
        /*0064*/ 	.byte	0x04, 0x28
        /*0066*/ 	.short	(.L_31 - .L_30)


	//   ....[0]....
.L_30:
        /*0068*/ 	.word	0x00000060


	//   ....[1]....
        /*006c*/ 	.word	0x00000090


	//   ....[2]....
        /*0070*/ 	.word	0x00000250


	//   ....[3]....
        /*0074*/ 	.word	0x00000480


	//   ....[4]....
        /*0078*/ 	.word	0x00000620


	//   ....[5]....
        /*007c*/ 	.word	0x00000780


	//----- nvinfo : EIATTR_REG_RECONFIG
	.align		4
.L_31:
        /*0080*/ 	.byte	0x01, 0x54
	.zero		2


	//----- nvinfo : EIATTR_SYSCALL_OFFSETS
	.align		4
        /*0084*/ 	.byte	0x04, 0x46
        /*0086*/ 	.short	(.L_33 - .L_32)


	//   ....[0]....
.L_32:
        /*0088*/ 	.word	0x00005640


	//   ....[1]....
        /*008c*/ 	.word	0x00005790


	//   ....[2]....
        /*0090*/ 	.word	0x00005e30


	//   ....[3]....
        /*0094*/ 	.word	0x00005f60


	//----- nvinfo : EIATTR_MBARRIER_INSTR_OFFSETS
	.align		4
.L_33:
        /*0098*/ 	.byte	0x04, 0x39
        /*009a*/ 	.short	(.L_35 - .L_34)


	//   ....[0]....
.L_34:
        /*009c*/ 	.word	0x000003f0
        /*00a0*/ 	.word	0x000000ff
        /*00a4*/ 	.word	0x0001c440
        /*00a8*/ 	.short	0x0100
        /*00aa*/ 	.byte	0x0a
	.zero		1


	//   ....[1]....
        /*00ac*/ 	.word	0x00000400
        /*00b0*/ 	.word	0x000000ff
        /*00b4*/ 	.word	0x0001c460
        /*00b8*/ 	.short	0x0100
        /*00ba*/ 	.byte	0x0a
	.zero		1


	//   ....[2]....
        /*00bc*/ 	.word	0x00000410
        /*00c0*/ 	.word	0x000000ff
        /*00c4*/ 	.word	0x0001c448
        /*00c8*/ 	.short	0x0100
        /*00ca*/ 	.byte	0x0a
	.zero		1


	//   ....[3]....
        /*00cc*/ 	.word	0x00000420
        /*00d0*/ 	.word	0x000000ff
        /*00d4*/ 	.word	0x0001c468
        /*00d8*/ 	.short	0x0100
        /*00da*/ 	.byte	0x0a
	.zero		1


	//   ....[4]....
        /*00dc*/ 	.word	0x00000430
        /*00e0*/ 	.word	0x000000ff
        /*00e4*/ 	.word	0x0001c450
        /*00e8*/ 	.short	0x0100
        /*00ea*/ 	.byte	0x0a
	.zero		1


	//   ....[5]....
        /*00ec*/ 	.word	0x00000440
        /*00f0*/ 	.word	0x000000ff
        /*00f4*/ 	.word	0x0001c470
        /*00f8*/ 	.short	0x0100
        /*00fa*/ 	.byte	0x0a
	.zero		1


	//   ....[6]....
        /*00fc*/ 	.word	0x00000450
        /*0100*/ 	.word	0x000000ff
        /*0104*/ 	.word	0x0001c458
        /*0108*/ 	.short	0x0100
        /*010a*/ 	.byte	0x0a
	.zero		1


	//   ....[7]....
        /*010c*/ 	.word	0x00000460
        /*0110*/ 	.word	0x000000ff
        /*0114*/ 	.word	0x0001c478
        /*0118*/ 	.short	0x0100
        /*011a*/ 	.byte	0x0a
	.zero		1


	//   ....[8]....
        /*011c*/ 	.word	0x00000590
        /*0120*/ 	.word	0x000000ff
        /*0124*/ 	.word	0x0001c400
        /*0128*/ 	.short	0x0100
        /*012a*/ 	.byte	0x0a
	.zero		1


	//   ....[9]....
        /*012c*/ 	.word	0x000005a0
        /*0130*/ 	.word	0x000000ff
        /*0134*/ 	.word	0x0001c420
        /*0138*/ 	.short	0x0100
        /*013a*/ 	.byte	0x0a
	.zero		1


	//   ....[10]....
        /*013c*/ 	.word	0x000005b0
        /*0140*/ 	.word	0x000000ff
        /*0144*/ 	.word	0x0001c408
        /*0148*/ 	.short	0x0100
        /*014a*/ 	.byte	0x0a
	.zero		1


	//   ....[11]....
        /*014c*/ 	.word	0x000005c0
        /*0150*/ 	.word	0x000000ff
        /*0154*/ 	.word	0x0001c428
        /*0158*/ 	.short	0x0100
        /*015a*/ 	.byte	0x0a
	.zero		1


	//   ....[12]....
        /*015c*/ 	.word	0x000005d0
        /*0160*/ 	.word	0x000000ff
        /*0164*/ 	.word	0x0001c410
        /*0168*/ 	.short	0x0100
        /*016a*/ 	.byte	0x0a
	.zero		1


	//   ....[13]....
        /*016c*/ 	.word	0x000005e0
        /*0170*/ 	.word	0x000000ff
        /*0174*/ 	.word	0x0001c430
        /*0178*/ 	.short	0x0100
        /*017a*/ 	.byte	0x0a
	.zero		1


	//   ....[14]....
        /*017c*/ 	.word	0x000005f0
        /*0180*/ 	.word	0x000000ff
        /*0184*/ 	.word	0x0001c418
        /*0188*/ 	.short	0x0100
        /*018a*/ 	.byte	0x0a
	.zero		1


	//   ....[15]....
        /*018c*/ 	.word	0x00000600
        /*0190*/ 	.word	0x000000ff
        /*0194*/ 	.word	0x0001c438
        /*0198*/ 	.short	0x0100
        /*019a*/ 	.byte	0x0a
	.zero		1


	//   ....[16]....
        /*019c*/ 	.word	0x00000730
        /*01a0*/ 	.word	0x000000ff
        /*01a4*/ 	.word	0x0001c480
        /*01a8*/ 	.short	0x0100
        /*01aa*/ 	.byte	0x0a
	.zero		1


	//   ....[17]....
        /*01ac*/ 	.word	0x00000740
        /*01b0*/ 	.word	0x000000ff
        /*01b4*/ 	.word	0x0001c490
        /*01b8*/ 	.short	0x0100
        /*01ba*/ 	.byte	0x0a
	.zero		1


	//   ....[18]....
        /*01bc*/ 	.word	0x00000750
        /*01c0*/ 	.word	0x000000ff
        /*01c4*/ 	.word	0x0001c488
        /*01c8*/ 	.short	0x0100
        /*01ca*/ 	.byte	0x0a
	.zero		1


	//   ....[19]....
        /*01cc*/ 	.word	0x00000760
        /*01d0*/ 	.word	0x000000ff
        /*01d4*/ 	.word	0x0001c498
        /*01d8*/ 	.short	0x0100
        /*01da*/ 	.byte	0x0a
	.zero		1


	//   ....[20]....
        /*01dc*/ 	.word	0x000008d0
        /*01e0*/ 	.word	0x000000ff
        /*01e4*/ 	.word	0x0001c4a0
        /*01e8*/ 	.short	0x0100
        /*01ea*/ 	.byte	0x08
	.zero		1


	//   ....[21]....
        /*01ec*/ 	.word	0x000008e0
        /*01f0*/ 	.word	0x000000ff
        /*01f4*/ 	.word	0x0001c4a8
        /*01f8*/ 	.short	0x0100
        /*01fa*/ 	.byte	0x08
	.zero		1


	//   ....[22]....
        /*01fc*/ 	.word	0x000008f0
        /*0200*/ 	.word	0x000000ff
        /*0204*/ 	.word	0x0001c4b0
        /*0208*/ 	.short	0x0100
        /*020a*/ 	.byte	0x08
	.zero		1


	//   ....[23]....
        /*020c*/ 	.word	0x00000900
        /*0210*/ 	.word	0x000000ff
        /*0214*/ 	.word	0x0001c4b8
        /*0218*/ 	.short	0x0100
        /*021a*/ 	.byte	0x08
	.zero		1


	//   ....[24]....
        /*021c*/ 	.word	0x00000a00
        /*0220*/ 	.word	0x000000ff
        /*0224*/ 	.word	0x0001c4d0
        /*0228*/ 	.short	0x0100
        /*022a*/ 	.byte	0x0a
	.zero		1


	//   ....[25]....
        /*022c*/ 	.word	0x00000a10
        /*0230*/ 	.word	0x000000ff
        /*0234*/ 	.word	0x0001c4e0
        /*0238*/ 	.short	0x0100
        /*023a*/ 	.byte	0x0a
	.zero		1


	//   ....[26]....
        /*023c*/ 	.word	0x00000a20
        /*0240*/ 	.word	0x000000ff
        /*0244*/ 	.word	0x0001c4d8
        /*0248*/ 	.short	0x0100
        /*024a*/ 	.byte	0x0a
	.zero		1


	//   ....[27]....
        /*024c*/ 	.word	0x00000a30
        /*0250*/ 	.word	0x000000ff
        /*0254*/ 	.word	0x0001c4e8
        /*0258*/ 	.short	0x0100
        /*025a*/ 	.byte	0x0a
	.zero		1


	//   ....[28]....
        /*025c*/ 	.word	0x00000e20
        /*0260*/ 	.word	0x000000ff
        /*0264*/ 	.word	0x0001c440
        /*0268*/ 	.short	0x010a
        /*026a*/ 	.byte	0x07
	.zero		1


	//   ....[29]....
        /*026c*/ 	.word	0x00000e60
        /*0270*/ 	.word	0x000000ff
        /*0274*/ 	.word	0x0001c448
        /*0278*/ 	.short	0x010a
        /*027a*/ 	.byte	0x07
	.zero		1


	//   ....[30]....
        /*027c*/ 	.word	0x00001460
        /*0280*/ 	.word	0x000000ff
        /*0284*/ 	.word	0x0001c400
        /*0288*/ 	.short	0x010a
        /*028a*/ 	.byte	0x09
	.zero		1


	//   ....[31]....
        /*028c*/ 	.word	0x000017b0
        /*0290*/ 	.word	0x000000ff
        /*0294*/ 	.word	0x0001c400
        /*0298*/ 	.short	0x010a
        /*029a*/ 	.byte	0x10
	.zero		1


	//   ....[32]....
        /*029c*/ 	.word	0x000021a0
        /*02a0*/ 	.word	0x000000ff
        /*02a4*/ 	.word	0x00000000
        /*02a8*/ 	.short	0x010a
        /*02aa*/ 	.byte	0x16
	.zero		1


	//   ....[33]....
        /*02ac*/ 	.word	0x000024b0
        /*02b0*/ 	.word	0x000000ff
        /*02b4*/ 	.word	0x00000000
        /*02b8*/ 	.short	0x0101
        /*02ba*/ 	.byte	0x10
	.zero		1


	//   ....[34]....
        /*02bc*/ 	.word	0x00003ba0
        /*02c0*/ 	.word	0x000000ff
        /*02c4*/ 	.word	0x0001c4a0
        /*02c8*/ 	.short	0x010a
        /*02ca*/ 	.byte	0x10
	.zero		1


	//   ....[35]....
        /*02cc*/ 	.word	0x00003d90
        /*02d0*/ 	.word	0x000000ff
        /*02d4*/ 	.word	0x0001c4a0
        /*02d8*/ 	.short	0x0101
        /*02da*/ 	.byte	0x10
	.zero		1


	//   ....[36]....
        /*02dc*/ 	.word	0x00004070
        /*02e0*/ 	.word	0x00000003
        /*02e4*/ 	.word	0x0001c490
        /*02e8*/ 	.short	0x010a
        /*02ea*/ 	.byte	0x3f
	.zero		1


	//   ....[37]....
        /*02ec*/ 	.word	0x000040b0
        /*02f0*/ 	.word	0x00000003
        /*02f4*/ 	.word	0x0001c480
        /*02f8*/ 	.short	0x0101
        /*02fa*/ 	.byte	0x3f
	.zero		1


	//   ....[38]....
        /*02fc*/ 	.word	0x00004100
        /*0300*/ 	.word	0x000000ff
        /*0304*/ 	.word	0x00000000
        /*0308*/ 	.short	0x010a
        /*030a*/ 	.byte	0x10
	.zero		1


	//   ....[39]....
        /*030c*/ 	.word	0x00004730
        /*0310*/ 	.word	0x000000ff
        /*0314*/ 	.word	0x00000000
        /*0318*/ 	.short	0x0101
        /*031a*/ 	.byte	0x16
	.zero		1


	//   ....[40]....
        /*031c*/ 	.word	0x00004780
        /*0320*/ 	.word	0x00000043
        /*0324*/ 	.word	0x0001c490
        /*0328*/ 	.short	0x010a
        /*032a*/ 	.byte	0x3f
	.zero		1


	//   ....[41]....
        /*032c*/ 	.word	0x00004fb0
        /*0330*/ 	.word	0x00000043
        /*0334*/ 	.word	0x0001c480
        /*0338*/ 	.short	0x0101
        /*033a*/ 	.byte	0x3f
	.zero		1


	//   ....[42]....
        /*033c*/ 	.word	0x000050e0
        /*0340*/ 	.word	0x000000ff
        /*0344*/ 	.word	0x00000000
        /*0348*/ 	.short	0x0101
        /*034a*/ 	.byte	0x06
	.zero		1


	//   ....[43]....
        /*034c*/ 	.word	0x00005190
        /*0350*/ 	.word	0x000000ff
        /*0354*/ 	.word	0x00000000
        /*0358*/ 	.short	0x0101
        /*035a*/ 	.byte	0x05
	.zero		1


	//   ....[44]....
        /*035c*/ 	.word	0x000052f0
        /*0360*/ 	.word	0x000000ff
        /*0364*/ 	.word	0x00000000
        /*0368*/ 	.short	0x0101
        /*036a*/ 	.byte	0x05
	.zero		1


	//   ....[45]....
        /*036c*/ 	.word	0x00005360
        /*0370*/ 	.word	0x000000ff
        /*0374*/ 	.word	0x00000000
        /*0378*/ 	.short	0x0101
        /*037a*/ 	.byte	0x07
	.zero		1


	//   ....[46]....
        /*037c*/ 	.word	0x00005400
        /*0380*/ 	.word	0x00000003
        /*0384*/ 	.word	0x0001c490
        /*0388*/ 	.short	0x010a
        /*038a*/ 	.byte	0x3f
	.zero		1


	//   ....[47]....
        /*038c*/ 	.word	0x000054b0
        /*0390*/ 	.word	0x000000a9
        /*0394*/ 	.word	0x0001c490
        /*0398*/ 	.short	0x010a
        /*039a*/ 	.byte	0x3f
	.zero		1


	//   ....[48]....
        /*039c*/ 	.word	0x00005520
        /*03a0*/ 	.word	0x000000ff
        /*03a4*/ 	.word	0x0001c4a0
        /*03a8*/ 	.short	0x010a
        /*03aa*/ 	.byte	0x04
	.zero		1


	//   ....[49]....
        /*03ac*/ 	.word	0x00006400
        /*03b0*/ 	.word	0x000000ff
        /*03b4*/ 	.word	0x0001c4a0
        /*03b8*/ 	.short	0x0101
        /*03ba*/ 	.byte	0x24
	.zero		1


	//   ....[50]....
        /*03bc*/ 	.word	0x000066e0
        /*03c0*/ 	.word	0x000000ff
        /*03c4*/ 	.word	0x0001c480
        /*03c8*/ 	.short	0x010a
        /*03ca*/ 	.byte	0x08
	.zero		1


	//   ....[51]....
        /*03cc*/ 	.word	0x000067d0
        /*03d0*/ 	.word	0x000000ff
        /*03d4*/ 	.word	0x00000000
        /*03d8*/ 	.short	0x0101
        /*03da*/ 	.byte	0x08
	.zero		1


	//   ....[52]....
        /*03dc*/ 	.word	0x00007280
        /*03e0*/ 	.word	0x000000ff
        /*03e4*/ 	.word	0x00000000
        /*03e8*/ 	.short	0x0101
        /*03ea*/ 	.byte	0x0e
	.zero		1


	//   ....[53]....
        /*03ec*/ 	.word	0x00007470
        /*03f0*/ 	.word	0x00000005
        /*03f4*/ 	.word	0x0001c460
        /*03f8*/ 	.short	0x010a
        /*03fa*/ 	.byte	0x3f
	.zero		1


	//   ....[54]....
        /*03fc*/ 	.word	0x000076b0
        /*0400*/ 	.word	0x00000007
        /*0404*/ 	.word	0x0001c420
        /*0408*/ 	.short	0x010a
        /*040a*/ 	.byte	0x3f
	.zero		1


	//   ....[55]....
        /*040c*/ 	.word	0x00007a60
        /*0410*/ 	.word	0x00000006
        /*0414*/ 	.word	0x0001c460
        /*0418*/ 	.short	0x010a
        /*041a*/ 	.byte	0x3f
	.zero		1


	//   ....[56]....
        /*041c*/ 	.word	0x00007ce0
        /*0420*/ 	.word	0x00000007
        /*0424*/ 	.word	0x0001c460
        /*0428*/ 	.short	0x010a
        /*042a*/ 	.byte	0x3f
	.zero		1


	//   ....[57]....
        /*042c*/ 	.word	0x00007fa0
        /*0430*/ 	.word	0x00000007
        /*0434*/ 	.word	0x0001c420
        /*0438*/ 	.short	0x010a
        /*043a*/ 	.byte	0x3f
	.zero		1


	//   ....[58]....
        /*043c*/ 	.word	0x00008390
        /*0440*/ 	.word	0x00000007
        /*0444*/ 	.word	0x0001c460
        /*0448*/ 	.short	0x010a
        /*044a*/ 	.byte	0x3f
	.zero		1


	//   ....[59]....
        /*044c*/ 	.word	0x00008780
        /*0450*/ 	.word	0x00000008
        /*0454*/ 	.word	0x0001c420
        /*0458*/ 	.short	0x010a
        /*045a*/ 	.byte	0x3f
	.zero		1


	//   ....[60]....
        /*045c*/ 	.word	0x00008b70
        /*0460*/ 	.word	0x00000008
        /*0464*/ 	.word	0x0001c420
        /*0468*/ 	.short	0x010a
        /*046a*/ 	.byte	0x3f
	.zero		1


	//   ....[61]....
        /*046c*/ 	.word	0x00008f50
        /*0470*/ 	.word	0x00000003
        /*0474*/ 	.word	0x0001c440
        /*0478*/ 	.short	0x010a
        /*047a*/ 	.byte	0x3f
	.zero		1


	//   ....[62]....
        /*047c*/ 	.word	0x00008fb0
        /*0480*/ 	.word	0x00000005
        /*0484*/ 	.word	0x0001c448
        /*0488*/ 	.short	0x010a
        /*048a*/ 	.byte	0x3f
	.zero		1


	//   ....[63]....
        /*048c*/ 	.word	0x00009010
        /*0490*/ 	.word	0x00000003
        /*0494*/ 	.word	0x0001c400
        /*0498*/ 	.short	0x010a
        /*049a*/ 	.byte	0x3f
	.zero		1


	//   ....[64]....
        /*049c*/ 	.word	0x00009070
        /*04a0*/ 	.word	0x00000007
        /*04a4*/ 	.word	0x0001c400
        /*04a8*/ 	.short	0x010a
        /*04aa*/ 	.byte	0x3f
	.zero		1


	//   ....[65]....
        /*04ac*/ 	.word	0x000090d0
        /*04b0*/ 	.word	0x00000004
        /*04b4*/ 	.word	0x00000000
        /*04b8*/ 	.short	0x010a
        /*04ba*/ 	.byte	0x3f
	.zero		1


	//   ....[66]....
        /*04bc*/ 	.word	0x00009130
        /*04c0*/ 	.word	0x0000000c
        /*04c4*/ 	.word	0x0001c4a0
        /*04c8*/ 	.short	0x010a
        /*04ca*/ 	.byte	0x3f
	.zero		1


	//   ....[67]....
        /*04cc*/ 	.word	0x00009180
        /*04d0*/ 	.word	0x00000003
        /*04d4*/ 	.word	0x0001c490
        /*04d8*/ 	.short	0x010a
        /*04da*/ 	.byte	0x3f
	.zero		1


	//   ....[68]....
        /*04dc*/ 	.word	0x000091e0
        /*04e0*/ 	.word	0x00000003
        /*04e4*/ 	.word	0x00000000
        /*04e8*/ 	.short	0x010a
        /*04ea*/ 	.byte	0x3f
	.zero		1


	//   ....[69]....
        /*04ec*/ 	.word	0x00009230
        /*04f0*/ 	.word	0x00000043
        /*04f4*/ 	.word	0x0001c490
        /*04f8*/ 	.short	0x010a
        /*04fa*/ 	.byte	0x3f
	.zero		1


	//   ....[70]....
        /*04fc*/ 	.word	0x00009280
        /*0500*/ 	.word	0x00000003
        /*0504*/ 	.word	0x0001c490
        /*0508*/ 	.short	0x010a
        /*050a*/ 	.byte	0x3f
	.zero		1


	//   ....[71]....
        /*050c*/ 	.word	0x000092d0
        /*0510*/ 	.word	0x000000a9
        /*0514*/ 	.word	0x0001c490
        /*0518*/ 	.short	0x010a
        /*051a*/ 	.byte	0x3f
	.zero		1


	//   ....[72]....
        /*051c*/ 	.word	0x00009330
        /*0520*/ 	.word	0x00000003
        /*0524*/ 	.word	0x0001c4a0
        /*0528*/ 	.short	0x010a
        /*052a*/ 	.byte	0x3f
	.zero		1


	//   ....[73]....
        /*052c*/ 	.word	0x00009390
        /*0530*/ 	.word	0x00000002
        /*0534*/ 	.word	0x0001c480
        /*0538*/ 	.short	0x010a
        /*053a*/ 	.byte	0x3f
	.zero		1


	//   ....[74]....
        /*053c*/ 	.word	0x000093e0
        /*0540*/ 	.word	0x00000005
        /*0544*/ 	.word	0x0001c460
        /*0548*/ 	.short	0x010a
        /*054a*/ 	.byte	0x3f
	.zero		1


	//   ....[75]....
        /*054c*/ 	.word	0x00009430
        /*0550*/ 	.word	0x00000007
        /*0554*/ 	.word	0x0001c420
        /*0558*/ 	.short	0x010a
        /*055a*/ 	.byte	0x3f
	.zero		1


	//   ....[76]....
        /*055c*/ 	.word	0x00009480
        /*0560*/ 	.word	0x00000006
        /*0564*/ 	.word	0x0001c460
        /*0568*/ 	.short	0x010a
        /*056a*/ 	.byte	0x3f
	.zero		1


	//   ....[77]....
        /*056c*/ 	.word	0x000094d0
        /*0570*/ 	.word	0x00000007
        /*0574*/ 	.word	0x0001c460
        /*0578*/ 	.short	0x010a
        /*057a*/ 	.byte	0x3f
	.zero		1


	//   ....[78]....
        /*057c*/ 	.word	0x00009520
        /*0580*/ 	.word	0x00000007
        /*0584*/ 	.word	0x0001c420
        /*0588*/ 	.short	0x010a
        /*058a*/ 	.byte	0x3f
	.zero		1


	//   ....[79]....
        /*058c*/ 	.word	0x00009570
        /*0590*/ 	.word	0x00000007
        /*0594*/ 	.word	0x0001c460
        /*0598*/ 	.short	0x010a
        /*059a*/ 	.byte	0x3f
	.zero		1


	//   ....[80]....
        /*059c*/ 	.word	0x000095c0
        /*05a0*/ 	.word	0x00000008
        /*05a4*/ 	.word	0x0001c420
        /*05a8*/ 	.short	0x010a
        /*05aa*/ 	.byte	0x3f
	.zero		1


	//   ....[81]....
        /*05ac*/ 	.word	0x00009610
        /*05b0*/ 	.word	0x00000008
        /*05b4*/ 	.word	0x0001c420
        /*05b8*/ 	.short	0x010a
        /*05ba*/ 	.byte	0x3f
	.zero		1


	//----- nvinfo : EIATTR_NUM_MBARRIERS
	.align		4
.L_35:
        /*05bc*/ 	.byte	0x03, 0x38
        /*05be*/ 	.short	0x001c


	//----- nvinfo : EIATTR_EXIT_INSTR_OFFSETS
	.align		4
        /*05c0*/ 	.byte	0x04, 0x1c
        /*05c2*/ 	.short	(.L_37 - .L_36)


	//   ....[0]....
.L_36:
        /*05c4*/ 	.word	0x00000ad0


	//   ....[1]....
        /*05c8*/ 	.word	0x00006410


	//   ....[2]....
        /*05cc*/ 	.word	0x00006470


	//   ....[3]....
        /*05d0*/ 	.word	0x00007290


	//   ....[4]....
        /*05d4*/ 	.word	0x00008580


	//   ....[5]....
        /*05d8*/ 	.word	0x00008f30


	//----- nvinfo : EIATTR_MAX_THREADS
	.align		4
.L_37:
        /*05dc*/ 	.byte	0x04, 0x05
        /*05de*/ 	.short	(.L_39 - .L_38)
.L_38:
        /*05e0*/ 	.word	0x00000180
        /*05e4*/ 	.word	0x00000001
        /*05e8*/ 	.word	0x00000001


	//----- nvinfo : EIATTR_CRS_STACK_SIZE
	.align		4
.L_39:
        /*05ec*/ 	.byte	0x04, 0x1e
        /*05ee*/ 	.short	(.L_41 - .L_40)
.L_40:
        /*05f0*/ 	.word	0x00000000


	//----- nvinfo : EIATTR_CBANK_PARAM_SIZE
	.align		4
.L_41:
        /*05f4*/ 	.byte	0x03, 0x19
        /*05f6*/ 	.short	0x0ef0


	//----- nvinfo : EIATTR_PARAM_CBANK
	.align		4
        /*05f8*/ 	.byte	0x04, 0x0a
        /*05fa*/ 	.short	(.L_43 - .L_42)
	.align		4
.L_42:
        /*05fc*/ 	.word	index@(.nv.constant0._ZN7cutlass13device_kernelINS_4fmha6kernel28FmhaKernelTmaWarpSpecializedINS1_10collective33FmhaBwdMainloopTmaWarpSpecializedINS_6half_tEfN4cute5tupleIJNS7_1CILi64EEENS9_ILi128EEESA_EEENS4_16FusionBwdAdapterINS4_12CausalFusionEEEJEEENS4_17FmhaBwdEpilogueKVIS6_fNS8_IJSA_SA_SA_EEEEENS2_23TileSchedulerBwdAdapterINS2_23IndividualTileSchedulerEEEJEEEEEvNT_6ParamsE)
        /*0600*/ 	.short	0x0210
        /*0602*/ 	.short	0x0ef0


	//----- nvinfo : EIATTR_SW_WAR
	.align		4
.L_43:
        /*0604*/ 	.byte	0x04, 0x36
        /*0606*/ 	.short	(.L_45 - .L_44)
.L_44:
        /*0608*/ 	.word	0x00000008
.L_45:


//--------------------- .nv.callgraph             --------------------------
	.section	.nv.callgraph,"",@"SHT_CUDA_CALLGRAPH"
	.align	4
	.sectionentsize	8
	.align		4
        /*0000*/ 	.word	0x00000000
	.align		4
        /*0004*/ 	.word	0xffffffff
	.align		4
        /*0008*/ 	.word	index@(_ZN7cutlass13device_kernelINS_4fmha6kernel28FmhaKernelTmaWarpSpecializedINS1_10collective33FmhaBwdMainloopTmaWarpSpecializedINS_6half_tEfN4cute5tupleIJNS7_1CILi64EEENS9_ILi128EEESA_EEENS4_16FusionBwdAdapterINS4_12CausalFusionEEEJEEENS4_17FmhaBwdEpilogueKVIS6_fNS8_IJSA_SA_SA_EEEEENS2_23TileSchedulerBwdAdapterINS2_23IndividualTileSchedulerEEEJEEEEEvNT_6ParamsE)
	.align		4
        /*000c*/ 	.word	index@(__assertfail)
	.align		4
        /*0010*/ 	.word	0x00000000
	.align		4
        /*0014*/ 	.word	0xfffffffe
	.align		4
        /*0018*/ 	.word	0x00000000
	.align		4
        /*001c*/ 	.word	0xfffffffd
	.align		4
        /*0020*/ 	.word	0x00000000
	.align		4
        /*0024*/ 	.word	0xfffffffc


//--------------------- .nv.constant4             --------------------------
	.section	.nv.constant4,"a",@progbits
	.align	8
	.align		8
.nv.constant4:
        /*0000*/ 	.dword	__assertfail
	.align		8
        /*0008*/ 	.dword	__unnamed_1
	.align		8
        /*0010*/ 	.dword	_ZN39_INTERNAL_956d0107_4_k_cu_ae956da5_37454cuda3std3__45__cpo5beginE
	.align		8
        /*0018*/ 	.dword	_ZN39_INTERNAL_956d0107_4_k_cu_ae956da5_37454cuda3std3__45__cpo3endE
	.align		8
        /*0020*/ 	.dword	_ZN39_INTERNAL_956d0107_4_k_cu_ae956da5_37454cuda3std3__45__cpo6cbeginE
	.align		8
        /*0028*/ 	.dword	_ZN39_INTERNAL_956d0107_4_k_cu_ae956da5_37454cuda3std3__45__cpo4cendE
	.align		8
        /*0030*/ 	.dword	_ZN39_INTERNAL_956d0107_4_k_cu_ae956da5_37454cuda3std3__441_GLOBAL__N__956d0107_4_k_cu_ae956da5_37456ignoreE
	.align		8
        /*0038*/ 	.dword	_ZN39_INTERNAL_956d0107_4_k_cu_ae956da5_37454cuda3std3__419piecewise_constructE
	.align		8
        /*0040*/ 	.dword	_ZN39_INTERNAL_956d0107_4_k_cu_ae956da5_37454cuda3std3__48in_placeE
	.align		8
        /*0048*/ 	.dword	_ZN39_INTERNAL_956d0107_4_k_cu_ae956da5_37454cuda3std6ranges3__45__cpo4swapE
	.align		8
        /*0050*/ 	.dword	_ZN39_INTERNAL_956d0107_4_k_cu_ae956da5_37454cuda3std6ranges3__45__cpo9iter_moveE
	.align		8
        /*0058*/ 	.dword	_ZN39_INTERNAL_956d0107_4_k_cu_ae956da5_37454cute7productE
	.align		8
        /*0060*/ 	.dword	_ZN39_INTERNAL_956d0107_4_k_cu_ae956da5_37454cute1_E
	.align		8
        /*0068*/ 	.dword	$str$24
	.align		8
        /*0070*/ 	.dword	$str$25


//--------------------- .text._ZN7cutlass13device_kernelINS_4fmha6kernel28FmhaKernelTmaWarpSpecializedINS1_10collective33FmhaBwdMainloopTmaWarpSpecializedINS_6half_tEfN4cute5tupleIJNS7_1CILi64EEENS9_ILi128EEESA_EEENS4_16FusionBwdAdapterINS4_12CausalFusionEEEJEEENS4_17FmhaBwdEpilogueKVIS6_fNS8_IJSA_SA_SA_EEEEENS2_23TileSchedulerBwdAdapterINS2_23IndividualTileSchedulerEEEJEEEEEvNT_6ParamsE --------------------------
	.section	.text._ZN7cutlass13device_kernelINS_4fmha6kernel28FmhaKernelTmaWarpSpecializedINS1_10collective33FmhaBwdMainloopTmaWarpSpecializedINS_6half_tEfN4cute5tupleIJNS7_1CILi64EEENS9_ILi128EEESA_EEENS4_16FusionBwdAdapterINS4_12CausalFusionEEEJEEENS4_17FmhaBwdEpilogueKVIS6_fNS8_IJSA_SA_SA_EEEEENS2_23TileSchedulerBwdAdapterINS2_23IndividualTileSchedulerEEEJEEEEEvNT_6ParamsE,"ax",@progbits
	.align	128
.text._ZN7cutlass13device_kernelINS_4fmha6kernel28FmhaKernelTmaWarpSpecializedINS1_10collective33FmhaBwdMainloopTmaWarpSpecializedINS_6half_tEfN4cute5tupleIJNS7_1CILi64EEENS9_ILi128EEESA_EEENS4_16FusionBwdAdapterINS4_12CausalFusionEEEJEEENS4_17FmhaBwdEpilogueKVIS6_fNS8_IJSA_SA_SA_EEEEENS2_23TileSchedulerBwdAdapterINS2_23IndividualTileSchedulerEEEJEEEEEvNT_6ParamsE:
        .type           _ZN7cutlass13device_kernelINS_4fmha6kernel28FmhaKernelTmaWarpSpecializedINS1_10collective33FmhaBwdMainloopTmaWarpSpecializedINS_6half_tEfN4cute5tupleIJNS7_1CILi64EEENS9_ILi128EEESA_EEENS4_16FusionBwdAdapterINS4_12CausalFusionEEEJEEENS4_17FmhaBwdEpilogueKVIS6_fNS8_IJSA_SA_SA_EEEEENS2_23TileSchedulerBwdAdapterINS2_23IndividualTileSchedulerEEEJEEEEEvNT_6ParamsE,@function
        .size           _ZN7cutlass13device_kernelINS_4fmha6kernel28FmhaKernelTmaWarpSpecializedINS1_10collective33FmhaBwdMainloopTmaWarpSpecializedINS_6half_tEfN4cute5tupleIJNS7_1CILi64EEENS9_ILi128EEESA_EEENS4_16FusionBwdAdapterINS4_12CausalFusionEEEJEEENS4_17FmhaBwdEpilogueKVIS6_fNS8_IJSA_SA_SA_EEEEENS2_23TileSchedulerBwdAdapterINS2_23IndividualTileSchedulerEEEJEEEEEvNT_6ParamsE,(.L_x_159 - _ZN7cutlass13device_kernelINS_4fmha6kernel28FmhaKernelTmaWarpSpecializedINS1_10collective33FmhaBwdMainloopTmaWarpSpecializedINS_6half_tEfN4cute5tupleIJNS7_1CILi64EEENS9_ILi128EEESA_EEENS4_16FusionBwdAdapterINS4_12CausalFusionEEEJEEENS4_17FmhaBwdEpilogueKVIS6_fNS8_IJSA_SA_SA_EEEEENS2_23TileSchedulerBwdAdapterINS2_23IndividualTileSchedulerEEEJEEEEEvNT_6ParamsE)
        .other          _ZN7cutlass13device_kernelINS_4fmha6kernel28FmhaKernelTmaWarpSpecializedINS1_10collective33FmhaBwdMainloopTmaWarpSpecializedINS_6half_tEfN4cute5tupleIJNS7_1CILi64EEENS9_ILi128EEESA_EEENS4_16FusionBwdAdapterINS4_12CausalFusionEEEJEEENS4_17FmhaBwdEpilogueKVIS6_fNS8_IJSA_SA_SA_EEEEENS2_23TileSchedulerBwdAdapterINS2_23IndividualTileSchedulerEEEJEEEEEvNT_6ParamsE,@"STO_CUDA_ENTRY STV_DEFAULT"
_ZN7cutlass13device_kernelINS_4fmha6kernel28FmhaKernelTmaWarpSpecializedINS1_10collective33FmhaBwdMainloopTmaWarpSpecializedINS_6half_tEfN4cute5tupleIJNS7_1CILi64EEENS9_ILi128EEESA_EEENS4_16FusionBwdAdapterINS4_12CausalFusionEEEJEEENS4_17FmhaBwdEpilogueKVIS6_fNS8_IJSA_SA_SA_EEEEENS2_23TileSchedulerBwdAdapterINS2_23IndividualTileSchedulerEEEJEEEEEvNT_6ParamsE:
[----:B------:R-:W1:Y:S02]  /*0000*/  LDC R1, c[0x0][0x28] ;  /* 0x00000a00ff017b82 */ /* 0x000e640000000800 */
[----:B-1----:R-:W-:Y:S01]  /*0010*/  VIADD R1, R1, 0xffffff80 ;  /* 0xffffff8001017836 */ /* 0x002fe20000000000 */
[----:B------:R-:W1:Y:S01]  /*0020*/  S2R R2, SR_TID.X ;  /* 0x0000000000027919 */ /* 0x000e620000002100 */
[----:B------:R-:W-:Y:S01]  /*0030*/  ELECT P1, URZ, PT ;  /* 0x00000000003f782f */ /* 0x000fe20003820000 */
[----:B------:R-:W-:Y:S01]  /*0040*/  BSSY B0, `(.L_x_0) ;  /* 0x0000020000007945 */ /* 0x000fe20003800000 */
[----:B-1----:R-:W-:-:S05]  /*0050*/  SHF.R.U32.HI R0, RZ, 0x5, R2 ;  /* 0x00000005ff007819 */ /* 0x002fca0000011602 */
[----:B------:R-:W1:Y:S02]  /*0060*/  SHFL.IDX PT, R3, R0, RZ, 0x1f ;  /* 0x00001fff00037589 */ /* 0x000e6400000e0000 */
[----:B-1----:R-:W-:Y:S02]  /*0070*/  R2UR UR5, R3 ;  /* 0x00000000030572ca */ /* 0x002fe400000e0000 */
[----:B------:R-:W-:-:S06]  /*0080*/  SHF.R.U32.HI R3, RZ, 0x7, R2 ;  /* 0x00000007ff037819 */ /* 0x000fcc0000011602 */
[----:B------:R-:W1:Y:S05]  /*0090*/  SHFL.IDX PT, R3, R3, RZ, 0x1f ;  /* 0x00001fff03037589 */ /* 0x000e6a00000e0000 */
[----:B------:R-:W-:Y:S02]  /*00a0*/  USHF.R.S32.HI UR4, URZ, 0x1f, UR5 ;  /* 0x0000001f3f047899 */ /* 0x000fe40008011405 */
[----:B------:R-:W-:Y:S02]  /*00b0*/  ISETP.NE.OR P0, PT, RZ, UR5, !P1 ;  /* 0x00000005ff007c0c */ /* 0x000fe4000cf05670 */
[----:B------:R-:W-:-:S04]  /*00c0*/  ULEA.HI UR4, UR4, UR5, URZ, 0x2 ;  /* 0x0000000504047291 */ /* 0x000fc8000f8f103f */
[----:B------:R-:W-:-:S04]  /*00d0*/  ULOP3.LUT UR4, UR4, 0xfffffffc, URZ, 0xc0, !UPT ;  /* 0xfffffffc04047892 */ /* 0x000fc8000f8ec03f */
[----:B------:R-:W-:-:S03]  /*00e0*/  UIADD3 UR5, UR5, -UR4, URZ ;  /* 0x8000000405057290 */ /* 0x000fc6000fffe03f */
[----:B------:R-:W-:Y:S09]  /*00f0*/  @P0 BRA `(.L_x_1) ;  /* 0x0000000000500947 */ /* 0x000ff20003800000 */
[----:B------:R-:W-:Y:S02]  /*0100*/  ULDC.64 UR6, c[0x0][0x198] ;  /* 0x0000660000067ab9 */ /* 0x000fe40000000a00 */
[----:B------:R-:W-:Y:S02]  /*0110*/  UIADD3 UR8, UP0, UR6, 0xf0, URZ ;  /* 0x000000f006087890 */ /* 0x000fe4000ff1e03f */
[----:B------:R-:W-:Y:S02]  /*0120*/  UIADD3 UR10, UP1, UR6, 0x1f0, URZ ;  /* 0x000001f0060a7890 */ /* 0x000fe4000ff3e03f */
[----:B------:R-:W-:Y:S02]  /*0130*/  UIADD3 UR12, UP2, UR6, 0x2f0, URZ ;  /* 0x000002f0060c7890 */ /* 0x000fe4000ff5e03f */
[----:B------:R-:W-:Y:S02]  /*0140*/  UIADD3 UR14, UP3, UR6, 0x3f0, URZ ;  /* 0x000003f0060e7890 */ /* 0x000fe4000ff7e03f */
[----:B------:R-:W-:-:S02]  /*0150*/  UIADD3 UR16, UP4, UR6, 0x5f0, URZ ;  /* 0x000005f006107890 */ /* 0x000fc4000ff9e03f */
[----:B------:R-:W-:Y:S02]  /*0160*/  UIADD3.X UR9, URZ, UR7, URZ, UP0, !UPT ;  /* 0x000000073f097290 */ /* 0x000fe400087fe43f */
[----:B------:R-:W-:Y:S02]  /*0170*/  UIADD3 UR6, UP5, UR6, 0x4f0, URZ ;  /* 0x000004f006067890 */ /* 0x000fe4000ffbe03f */
[----:B------:R-:W-:Y:S02]  /*0180*/  UIADD3.X UR11, URZ, UR7, URZ, UP1, !UPT ;  /* 0x000000073f0b7290 */ /* 0x000fe40008ffe43f */
[----:B------:R-:W-:Y:S02]  /*0190*/  UIADD3.X UR13, URZ, UR7, URZ, UP2, !UPT ;  /* 0x000000073f0d7290 */ /* 0x000fe400097fe43f */
[----:B------:R-:W-:Y:S01]  /*01a0*/  UIADD3.X UR15, URZ, UR7, URZ, UP3, !UPT ;  /* 0x000000073f0f7290 */ /* 0x000fe20009ffe43f */
[----:B------:R2:W-:Y:S01]  /*01b0*/  UTMACCTL.PF [UR8] ;  /* 0x00000000080079b9 */ /* 0x0005e20008040000 */
[----:B------:R-:W-:-:S03]  /*01c0*/  UIADD3.X UR17, URZ, UR7, URZ, UP4, !UPT ;  /* 0x000000073f117290 */ /* 0x000fc6000a7fe43f */
[----:B------:R2:W-:Y:S01]  /*01d0*/  UTMACCTL.PF [UR10] ;  /* 0x000000000a0079b9 */ /* 0x0005e20008040000 */
[----:B------:R-:W-:Y:S01]  /*01e0*/  UIADD3.X UR7, URZ, UR7, URZ, UP5, !UPT ;  /* 0x000000073f077290 */ /* 0x000fe2000affe43f */
[----:B------:R2:W-:Y:S02]  /*01f0*/  UTMACCTL.PF [UR12] ;  /* 0x000000000c0079b9 */ /* 0x0005e40008040000 */
[----:B------:R2:W-:Y:S02]  /*0200*/  UTMACCTL.PF [UR14] ;  /* 0x000000000e0079b9 */ /* 0x0005e40008040000 */
[----:B------:R2:W-:Y:S04]  /*0210*/  UTMACCTL.PF [UR16] ;  /* 0x00000000100079b9 */ /* 0x0005e80008040000 */
[----:B------:R2:W-:Y:S02]  /*0220*/  UTMACCTL.PF [UR6] ;  /* 0x00000000060079b9 */ /* 0x0005e40008040000 */
[----:B--2---:R-:W-:Y:S01]  /*0230*/  NOP ;  /* 0x0000000000007918 */ /* 0x004fe20000000000 */
.L_x_1:
[----:B------:R-:W-:Y:S05]  /*0240*/  BSYNC B0 ;  /* 0x0000000000007941 */ /* 0x000fea0003800000 */
.L_x_0:
[----:B------:R-:W2:Y:S01]  /*0250*/  SHFL.IDX PT, R4, R0, RZ, 0x1f ;  /* 0x00001fff00047589 */ /* 0x000ea200000e0000 */
[----:B-1----:R-:W-:Y:S01]  /*0260*/  R2UR UR12, R3 ;  /* 0x00000000030c72ca */ /* 0x002fe200000e0000 */
[----:B------:R-:W-:-:S12]  /*0270*/  UISETP.NE.AND UP0, UPT, UR5, 0x1, UPT ;  /* 0x000000010500788c */ /* 0x000fd8000bf05270 */
[----:B------:R-:W-:Y:S02]  /*0280*/  UIADD3 UR39, UR12, -0x1, URZ ;  /* 0xffffffff0c277890 */ /* 0x000fe4000fffe03f */
[----:B------:R-:W-:Y:S02]  /*0290*/  ULOP3.LUT UP2, URZ, UR12, UR5, URZ, 0xfc, !UPT ;  /* 0x000000050c3f7292 */ /* 0x000fe4000f84fc3f */
[----:B------:R-:W-:Y:S02]  /*02a0*/  UISETP.EQ.AND UP1, UPT, UR12, URZ, !UP0 ;  /* 0x0000003f0c00728c */ /* 0x000fe4000c722270 */
[----:B------:R-:W-:Y:S02]  /*02b0*/  UISETP.GE.U32.AND UP3, UPT, UR39, 0x4, UPT ;  /* 0x000000042700788c */ /* 0x000fe4000bf66070 */
[----:B------:R-:W-:Y:S01]  /*02c0*/  USEL UR15, URZ, 0x2, UP2 ;  /* 0x000000023f0f7887 */ /* 0x000fe20009000000 */
[----:B--2---:R-:W-:Y:S01]  /*02d0*/  ISETP.NE.AND P0, PT, R4, RZ, PT ;  /* 0x000000ff0400720c */ /* 0x004fe20003f05270 */
[----:B------:R-:W-:-:S02]  /*02e0*/  USEL UR4, URZ, 0x1, !UP1 ;  /* 0x000000013f047887 */ /* 0x000fc4000c800000 */
[----:B------:R-:W-:Y:S02]  /*02f0*/  USEL UR15, UR15, 0x1, UP3 ;  /* 0x000000010f0f7887 */ /* 0x000fe40009800000 */
[----:B------:R-:W-:-:S08]  /*0300*/  USEL UR4, UR4, 0x2, UP3 ;  /* 0x0000000204047887 */ /* 0x000fd00009800000 */
[----:B------:R-:W-:Y:S05]  /*0310*/  @P0 BRA `(.L_x_2) ;  /* 0x0000000000580947 */ /* 0x000fea0003800000 */
[----:B------:R-:W1:Y:S01]  /*0320*/  S2UR UR10, SR_CgaCtaId ;  /* 0x00000000000a79c3 */ /* 0x000e620000008800 */
[----:B------:R-:W-:Y:S01]  /*0330*/  UMOV UR6, 0x400 ;  /* 0x0000040000067882 */ /* 0x000fe20000000000 */
[----:B------:R-:W-:Y:S01]  /*0340*/  UMOV UR7, 0x1 ;  /* 0x0000000100077882 */ /* 0x000fe20000000000 */
[----:B------:R-:W-:Y:S01]  /*0350*/  UMOV UR8, 0x80 ;  /* 0x0000008000087882 */ /* 0x000fe20000000000 */
[----:B------:R-:W-:Y:S01]  /*0360*/  ELECT P0, URZ, PT ;  /* 0x00000000003f782f */ /* 0x000fe20003800000 */
[----:B------:R-:W-:-:S04]  /*0370*/  UIADD3 UR8, -UR8, 0x100000, URZ ;  /* 0x0010000008087890 */ /* 0x000fc8000fffe13f */
[----:B------:R-:W-:Y:S02]  /*0380*/  USHF.L.U32 UR9, UR8, 0xb, URZ ;  /* 0x0000000b08097899 */ /* 0x000fe4000800063f */
[----:B------:R-:W-:Y:S02]  /*0390*/  USHF.L.U32 UR8, UR8, 0x1, URZ ;  /* 0x0000000108087899 */ /* 0x000fe4000800063f */
[----:B-1----:R-:W-:Y:S02]  /*03a0*/  ULEA UR10, UR10, UR6, 0x18 ;  /* 0x000000060a0a7291 */ /* 0x002fe4000f8ec03f */
[----:B------:R-:W-:-:S04]  /*03b0*/  UIADD3 UR6, -UR7, 0x100000, URZ ;  /* 0x0010000007067890 */ /* 0x000fc8000fffe13f */
[----:B------:R-:W-:Y:S02]  /*03c0*/  USHF.L.U32 UR7, UR6, 0xb, URZ ;  /* 0x0000000b06077899 */ /* 0x000fe4000800063f */
[----:B------:R-:W-:Y:S01]  /*03d0*/  USHF.L.U32 UR6, UR6, 0x1, URZ ;  /* 0x0000000106067899 */ /* 0x000fe2000800063f */
[----:B------:R-:W1:Y:S11]  /*03e0*/  FENCE.VIEW.ASYNC.S ;  /* 0x00000000000073c6 */ /* 0x000e760000000000 */
[----:B-1----:R1:W2:Y:S01]  /*03f0*/  SYNCS.EXCH.64 URZ, [UR10+0x1c440], UR6 ;  /* 0x01c440060a3f75b2 */ /* 0x0022a20008000100 */
[----:B------:R1:W3:Y:S01]  /*0400*/  SYNCS.EXCH.64 URZ, [UR10+0x1c460], UR8 ;  /* 0x01c460080a3f75b2 */ /* 0x0002e20008000100 */
[----:B------:R1:W4:Y:S01]  /*0410*/  SYNCS.EXCH.64 URZ, [UR10+0x1c448], UR6 ;  /* 0x01c448060a3f75b2 */ /* 0x0003220008000100 */
[----:B------:R1:W1:Y:S01]  /*0420*/  SYNCS.EXCH.64 URZ, [UR10+0x1c468], UR8 ;  /* 0x01c468080a3f75b2 */ /* 0x0002620008000100 */
[----:B------:R1:W1:Y:S01]  /*0430*/  SYNCS.EXCH.64 URZ, [UR10+0x1c450], UR6 ;  /* 0x01c450060a3f75b2 */ /* 0x0002620008000100 */
[----:B------:R1:W1:Y:S01]  /*0440*/  SYNCS.EXCH.64 URZ, [UR10+0x1c470], UR8 ;  /* 0x01c470080a3f75b2 */ /* 0x0002620008000100 */
[----:B------:R1:W1:Y:S01]  /*0450*/  SYNCS.EXCH.64 URZ, [UR10+0x1c458], UR6 ;  /* 0x01c458060a3f75b2 */ /* 0x0002620008000100 */
[----:B------:R1:W1:Y:S01]  /*0460*/  SYNCS.EXCH.64 URZ, [UR10+0x1c478], UR8 ;  /* 0x01c478080a3f75b2 */ /* 0x0002620008000100 */
[----:B------:R-:W-:Y:S01]  /*0470*/  NOP ;  /* 0x0000000000007918 */ /* 0x000fe20000000000 */
.L_x_2:
[----:B------:R-:W5:Y:S01]  /*0480*/  SHFL.IDX PT, R3, R0, RZ, 0x1f ;  /* 0x00001fff00037589 */ /* 0x000f6200000e0000 */
[----:B------:R-:W-:Y:S01]  /*0490*/  NOP ;  /* 0x0000000000007918 */ /* 0x000fe20000000000 */
[----:B-----5:R-:W-:-:S13]  /*04a0*/  ISETP.NE.AND P0, PT, R3, RZ, PT ;  /* 0x000000ff0300720c */ /* 0x020fda0003f05270 */
[----:B------:R-:W-:Y:S05]  /*04b0*/  @P0 BRA `(.L_x_3) ;  /* 0x0000000000580947 */ /* 0x000fea0003800000 */
[----:B-1----:R-:W1:Y:S01]  /*04c0*/  S2UR UR7, SR_CgaCtaId ;  /* 0x00000000000779c3 */ /* 0x002e620000008800 */
[----:B------:R-:W-:Y:S01]  /*04d0*/  UMOV UR6, 0x400 ;  /* 0x0000040000067882 */ /* 0x000fe20000000000 */
[----:B------:R-:W-:Y:S01]  /*04e0*/  UMOV UR8, 0x1 ;  /* 0x0000000100087882 */ /* 0x000fe20000000000 */
[----:B------:R-:W-:Y:S01]  /*04f0*/  UMOV UR11, 0x100 ;  /* 0x00000100000b7882 */ /* 0x000fe20000000000 */
[----:B------:R-:W-:-:S04]  /*0500*/  UIADD3 UR8, -UR8, 0x100000, URZ ;  /* 0x0010000008087890 */ /* 0x000fc8000fffe13f */
[----:B------:R-:W-:Y:S02]  /*0510*/  USHF.L.U32 UR9, UR8, 0xb, URZ ;  /* 0x0000000b08097899 */ /* 0x000fe4000800063f */
[----:B------:R-:W-:Y:S01]  /*0520*/  USHF.L.U32 UR8, UR8, 0x1, URZ ;  /* 0x0000000108087899 */ /* 0x000fe2000800063f */
[----:B------:R-:W-:Y:S01]  /*0530*/  ELECT P0, URZ, PT ;  /* 0x00000000003f782f */ /* 0x000fe20003800000 */
[----:B-1----:R-:W-:Y:S02]  /*0540*/  ULEA UR10, UR7, UR6, 0x18 ;  /* 0x00000006070a7291 */ /* 0x002fe4000f8ec03f */
[----:B------:R-:W-:-:S04]  /*0550*/  UIADD3 UR6, -UR11, 0x100000, URZ ;  /* 0x001000000b067890 */ /* 0x000fc8000fffe13f */
[----:B------:R-:W-:Y:S02]  /*0560*/  USHF.L.U32 UR7, UR6, 0xb, URZ ;  /* 0x0000000b06077899 */ /* 0x000fe4000800063f */
[----:B------:R-:W-:Y:S01]  /*0570*/  USHF.L.U32 UR6, UR6, 0x1, URZ ;  /* 0x0000000106067899 */ /* 0x000fe2000800063f */
[----:B------:R-:W1:Y:S03]  /*0580*/  FENCE.VIEW.ASYNC.S ;  /* 0x00000000000073c6 */ /* 0x000e660000000000 */
[----:B-1----:R1:W1:Y:S08]  /*0590*/  SYNCS.EXCH.64 URZ, [UR10+0x1c400], UR8 ;  /* 0x01c400080a3f75b2 */ /* 0x0022700008000100 */
[----:B------:R1:W1:Y:S01]  /*05a0*/  SYNCS.EXCH.64 URZ, [UR10+0x1c420], UR6 ;  /* 0x01c420060a3f75b2 */ /* 0x0002620008000100 */
[----:B------:R1:W1:Y:S01]  /*05b0*/  SYNCS.EXCH.64 URZ, [UR10+0x1c408], UR8 ;  /* 0x01c408080a3f75b2 */ /* 0x0002620008000100 */
[----:B------:R1:W1:Y:S01]  /*05c0*/  SYNCS.EXCH.64 URZ, [UR10+0x1c428], UR6 ;  /* 0x01c428060a3f75b2 */ /* 0x0002620008000100 */
[----:B------:R1:W1:Y:S01]  /*05d0*/  SYNCS.EXCH.64 URZ, [UR10+0x1c410], UR8 ;  /* 0x01c410080a3f75b2 */ /* 0x0002620008000100 */
[----:B------:R1:W1:Y:S01]  /*05e0*/  SYNCS.EXCH.64 URZ, [UR10+0x1c430], UR6 ;  /* 0x01c430060a3f75b2 */ /* 0x0002620008000100 */
[----:B------:R1:W1:Y:S01]  /*05f0*/  SYNCS.EXCH.64 URZ, [UR10+0x1c418], UR8 ;  /* 0x01c418080a3f75b2 */ /* 0x0002620008000100 */
[----:B------:R1:W1:Y:S01]  /*0600*/  SYNCS.EXCH.64 URZ, [UR10+0x1c438], UR6 ;  /* 0x01c438060a3f75b2 */ /* 0x0002620008000100 */
[----:B------:R-:W-:Y:S01]  /*0610*/  NOP ;  /* 0x0000000000007918 */ /* 0x000fe20000000000 */
.L_x_3:
        /* <DEDUP_REMOVED lines=21> */
[----:B------:R-:W-:Y:S01]  /*0770*/  NOP ;  /* 0x0000000000007918 */ /* 0x000fe20000000000 */
.L_x_4:
[----:B------:R-:W5:Y:S01]  /*0780*/  SHFL.IDX PT, R3, R0, RZ, 0x1f ;  /* 0x00001fff00037589 */ /* 0x000f6200000e0000 */
[----:B------:R-:W-:Y:S01]  /*0790*/  ELECT P0, URZ, PT ;  /* 0x00000000003f782f */ /* 0x000fe20003800000 */
[----:B------:R-:W-:Y:S01]  /*07a0*/  NOP ;  /* 0x0000000000007918 */ /* 0x000fe20000000000 */
[----:B-1----:R-:W-:Y:S02]  /*07b0*/  UMOV UR6, 0x80 ;  /* 0x0000008000067882 */ /* 0x002fe40000000000 */
[C---:B-----5:R-:W-:Y:S02]  /*07c0*/  ISETP.NE.OR P0, PT, R3.reuse, RZ, !P0 ;  /* 0x000000ff0300720c */ /* 0x060fe40004705670 */
[----:B------:R-:W-:-:S11]  /*07d0*/  ISETP.NE.AND P2, PT, R3, RZ, PT ;  /* 0x000000ff0300720c */ /* 0x000fd60003f45270 */
[----:B------:R-:W-:Y:S01]  /*07e0*/  VOTEU.ALL UP1, P0 ;  /* 0x00000000003f7886 */ /* 0x000fe20000020000 */
[----:B------:R-:W-:Y:S01]  /*07f0*/  VOTEU.ALL UP2, P0 ;  /* 0x00000000003f7886 */ /* 0x000fe20000040000 */
[----:B------:R-:W-:Y:S01]  /*0800*/  VOTEU.ALL UP3, P0 ;  /* 0x00000000003f7886 */ /* 0x000fe20000060000 */
[----:B------:R-:W-:Y:S02]  /*0810*/  VOTEU.ALL UP4, P0 ;  /* 0x00000000003f7886 */ /* 0x000fe40000080000 */
[----:B------:R-:W1:Y:S01]  /*0820*/  @!UP1 S2UR UR9, SR_CgaCtaId ;  /* 0x00000000000999c3 */ /* 0x000e620000008800 */
[----:B------:R-:W-:Y:S01]  /*0830*/  @!UP1 UMOV UR8, 0x400 ;  /* 0x0000040000089882 */ /* 0x000fe20000000000 */
[----:B------:R-:W-:-:S04]  /*0840*/  @!UP1 UIADD3 UR6, -UR6, 0x100000, URZ ;  /* 0x0010000006069890 */ /* 0x000fc8000fffe13f */
[----:B------:R-:W-:Y:S02]  /*0850*/  @!UP1 USHF.L.U32 UR7, UR6, 0xb, URZ ;  /* 0x0000000b06079899 */ /* 0x000fe4000800063f */
[----:B------:R-:W-:Y:S02]  /*0860*/  @!UP1 USHF.L.U32 UR6, UR6, 0x1, URZ ;  /* 0x0000000106069899 */ /* 0x000fe4000800063f */
[----:B-1----:R-:W-:Y:S02]  /*0870*/  @!UP1 ULEA UR8, UR9, UR8, 0x18 ;  /* 0x0000000809089291 */ /* 0x002fe4000f8ec03f */
[----:B------:R-:W-:-:S04]  /*0880*/  UISETP.NE.AND UP1, UPT, UR39, URZ, UPT ;  /* 0x0000003f2700728c */ /* 0x000fc8000bf25270 */
[----:B------:R-:W-:-:S03]  /*0890*/  USEL UR9, URZ, 0x1, UP1 ;  /* 0x000000013f097887 */ /* 0x000fc60008800000 */
[----:B------:R-:W-:-:S03]  /*08a0*/  VOTEU.ALL UP1, P0 ;  /* 0x00000000003f7886 */ /* 0x000fc60000020000 */
[----:B------:R-:W-:Y:S01]  /*08b0*/  IMAD.U32 R0, RZ, RZ, UR9 ;  /* 0x00000009ff007e24 */ /* 0x000fe2000f8e00ff */
[----:B------:R-:W1:Y:S02]  /*08c0*/  FENCE.VIEW.ASYNC.S ;  /* 0x00000000000073c6 */ /* 0x000e640000000000 */
[----:B-1----:R1:W1:Y:S01]  /*08d0*/  @!UP1 SYNCS.EXCH.64 URZ, [UR8+0x1c4a0], UR6 ;  /* 0x01c4a006083f95b2 */ /* 0x0022620008000100 */
[----:B------:R1:W1:Y:S01]  /*08e0*/  @!UP2 SYNCS.EXCH.64 URZ, [UR8+0x1c4a8], UR6 ;  /* 0x01c4a806083fa5b2 */ /* 0x0002620008000100 */
[----:B------:R1:W1:Y:S01]  /*08f0*/  @!UP3 SYNCS.EXCH.64 URZ, [UR8+0x1c4b0], UR6 ;  /* 0x01c4b006083fb5b2 */ /* 0x0002620008000100 */
[----:B------:R1:W1:Y:S01]  /*0900*/  @!UP4 SYNCS.EXCH.64 URZ, [UR8+0x1c4b8], UR6 ;  /* 0x01c4b806083fc5b2 */ /* 0x0002620008000100 */
[----:B------:R-:W-:Y:S01]  /*0910*/  NOP ;  /* 0x0000000000007918 */ /* 0x000fe20000000000 */
[----:B------:R-:W-:Y:S05]  /*0920*/  @P2 BRA `(.L_x_5) ;  /* 0x0000000000482947 */ /* 0x000fea0003800000 */
[----:B-1----:R-:W1:Y:S01]  /*0930*/  S2UR UR7, SR_CgaCtaId ;  /* 0x00000000000779c3 */ /* 0x002e620000008800 */
[----:B------:R-:W-:Y:S01]  /*0940*/  UMOV UR6, 0x400 ;  /* 0x0000040000067882 */ /* 0x000fe20000000000 */
[----:B------:R-:W-:Y:S01]  /*0950*/  UMOV UR8, 0x20 ;  /* 0x0000002000087882 */ /* 0x000fe20000000000 */
[----:B------:R-:W-:Y:S01]  /*0960*/  UMOV UR9, 0x80 ;  /* 0x0000008000097882 */ /* 0x000fe20000000000 */
[----:B------:R-:W-:Y:S01]  /*0970*/  ELECT P0, URZ, PT ;  /* 0x00000000003f782f */ /* 0x000fe20003800000 */
[----:B-1----:R-:W-:Y:S02]  /*0980*/  ULEA UR10, UR7, UR6, 0x18 ;  /* 0x00000006070a7291 */ /* 0x002fe4000f8ec03f */
[----:B------:R-:W-:-:S04]  /*0990*/  UIADD3 UR6, -UR8, 0x100000, URZ ;  /* 0x0010000008067890 */ /* 0x000fc8000fffe13f */
[----:B------:R-:W-:Y:S02]  /*09a0*/  USHF.L.U32 UR7, UR6, 0xb, URZ ;  /* 0x0000000b06077899 */ /* 0x000fe4000800063f */
[----:B------:R-:W-:Y:S02]  /*09b0*/  USHF.L.U32 UR6, UR6, 0x1, URZ ;  /* 0x0000000106067899 */ /* 0x000fe4000800063f */
        /* <DEDUP_REMOVED lines=9> */
.L_x_5:
[----:B------:R-:W-:Y:S01]  /*0a50*/  ISETP.NE.AND P0, PT, RZ, UR12, PT ;  /* 0x0000000cff007c0c */ /* 0x000fe2000bf05270 */
[----:B------:R-:W-:Y:S01]  /*0a60*/  IMAD.U32 R3, RZ, RZ, UR5 ;  /* 0x00000005ff037e24 */ /* 0x000fe2000f8e00ff */
[----:B------:R-:W-:Y:S01]  /*0a70*/  NOP ;  /* 0x0000000000007918 */ /* 0x000fe20000000000 */
[----:B-1234-:R-:W-:Y:S03]  /*0a80*/  BAR.SYNC.DEFER_BLOCKING 0x0 ;  /* 0x0000000000007b1d */ /* 0x01efe60000010000 */
[----:B------:R-:W-:-:S07]  /*0a90*/  ISETP.EQ.AND P2, PT, R3, 0x1, P1 ;  /* 0x000000010300780c */ /* 0x000fce0000f42270 */
[----:B------:R-:W-:Y:S06]  /*0aa0*/  @!P0 BRA `(.L_x_6) ;  /* 0x00000058005c8947 */ /* 0x000fec0003800000 */
[----:B------:R-:W-:-:S06]  /*0ab0*/  UISETP.GT.U32.AND UP0, UPT, UR39, 0x3, UPT ;  /* 0x000000032700788c */ /* 0x000fcc000bf04070 */
[----:B------:R-:W-:-:S13]  /*0ac0*/  PLOP3.LUT P0, PT, PT, PT, UP0, 0x80, 0x0 ;  /* 0x000000000000781c */ /* 0x000fda0003f0f008 */
[----:B------:R-:W-:Y:S05]  /*0ad0*/  @P0 EXIT ;  /* 0x000000000000094d */ /* 0x000fea0003800000 */
.L_x_7:
[----:B------:R-:W-:-:S08]  /*0ae0*/  NOP ;  /* 0x0000000000007918 */ /* 0x000fd00000000000 */
[----:B------:R-:W1:Y:S02]  /*0af0*/  USETMAXREG.TRY_ALLOC.CTAPOOL UP0, 0xf0 ;  /* 0x000000f0000079c8 */ /* 0x000e640008000600 */
[----:B-1----:R-:W-:-:S13]  /*0b00*/  PLOP3.LUT P0, PT, PT, PT, UP0, 0x80, 0x0 ;  /* 0x000000000000781c */ /* 0x002fda0003f0f008 */
[----:B------:R-:W-:Y:S05]  /*0b10*/  @!P0 BRA `(.L_x_7) ;  /* 0xfffffffc00f08947 */ /* 0x000fea000383ffff */
[----:B------:R-:W-:Y:S01]  /*0b20*/  UISETP.NE.AND UP0, UPT, UR12, 0x1, UPT ;  /* 0x000000010c00788c */ /* 0x000fe2000bf05270 */
[----:B------:R-:W1:Y:S01]  /*0b30*/  S2UR UR38, SR_CTAID.X ;  /* 0x00000000002679c3 */ /* 0x000e620000002500 */
[----:B------:R-:W-:Y:S01]  /*0b40*/  UMOV UR5, URZ ;  /* 0x0000003f00057c82 */ /* 0x000fe20008000000 */
[----:B------:R-:W-:-:S03]  /*0b50*/  UMOV UR14, URZ ;  /* 0x0000003f000e7c82 */ /* 0x000fc60008000000 */
[----:B------:R-:W-:-:S13]  /*0b60*/  PLOP3.LUT P0, PT, PT, PT, UP0, 0x80, 0x0 ;  /* 0x000000000000781c */ /* 0x000fda0003f0f008 */
[----:B------:R-:W-:Y:S05]  /*0b70*/  @!P0 BRA `(.L_x_8) ;  /* 0x0000000000388947 */ /* 0x000fea0003800000 */
[----:B------:R-:W-:Y:S01]  /*0b80*/  UISETP.NE.AND UP0, UPT, UR12, 0x2, UPT ;  /* 0x000000020c00788c */ /* 0x000fe2000bf05270 */
[----:B------:R-:W-:-:S05]  /*0b90*/  UMOV UR14, 0x2 ;  /* 0x00000002000e7882 */ /* 0x000fca0000000000 */
[----:B------:R-:W-:-:S13]  /*0ba0*/  PLOP3.LUT P1, PT, PT, PT, UP0, 0x80, 0x0 ;  /* 0x000000000000781c */ /* 0x000fda0003f2f008 */
[----:B------:R-:W-:Y:S05]  /*0bb0*/  @!P1 BRA `(.L_x_8) ;  /* 0x0000000000289947 */ /* 0x000fea0003800000 */
[----:B------:R-:W-:-:S06]  /*0bc0*/  UISETP.NE.AND UP0, UPT, UR12, 0x3, UPT ;  /* 0x000000030c00788c */ /* 0x000fcc000bf05270 */
[----:B------:R-:W-:-:S13]  /*0bd0*/  PLOP3.LUT P1, PT, PT, PT, UP0, 0x80, 0x0 ;  /* 0x000000000000781c */ /* 0x000fda0003f2f008 */
[----:B------:R-:W-:Y:S05]  /*0be0*/  @!P1 BRA `(.L_x_9) ;  /* 0x0000000000149947 */ /* 0x000fea0003800000 */
[----:B------:R-:W-:-:S11]  /*0bf0*/  UISETP.NE.AND UP0, UPT, UR12, 0x4, UPT ;  /* 0x000000040c00788c */ /* 0x000fd6000bf05270 */
[----:B------:R-:W-:Y:S01]  /*0c00*/  @!UP0 UMOV UR5, 0x1 ;  /* 0x0000000100058882 */ /* 0x000fe20000000000 */
[----:B------:R-:W-:Y:S01]  /*0c10*/  @UP0 UMOV UR14, URZ ;  /* 0x0000003f000e0c82 */ /* 0x000fe20008000000 */
[----:B------:R-:W-:Y:S01]  /*0c20*/  @UP0 UMOV UR5, URZ ;  /* 0x0000003f00050c82 */ /* 0x000fe20008000000 */
[----:B------:R-:W-:Y:S05]  /*0c30*/  BRA `(.L_x_8) ;  /* 0x0000000000087947 */ /* 0x000fea0003800000 */
.L_x_9:
[----:B------:R-:W-:Y:S01]  /*0c40*/  UMOV UR5, 0x1 ;  /* 0x0000000100057882 */ /* 0x000fe20000000000 */
[----:B------:R-:W-:-:S05]  /*0c50*/  UMOV UR14, URZ ;  /* 0x0000003f000e7c82 */ /* 0x000fca0008000000 */
.L_x_8:
[----:B------:R-:W-:Y:S05]  /*0c60*/  @!P0 BRA `(.L_x_10) ;  /* 0x00000000003c8947 */ /* 0x000fea0003800000 */
[----:B------:R-:W-:-:S06]  /*0c70*/  UISETP.NE.AND UP0, UPT, UR12, 0x2, UPT ;  /* 0x000000020c00788c */ /* 0x000fcc000bf05270 */
[----:B------:R-:W-:-:S13]  /*0c80*/  PLOP3.LUT P0, PT, PT, PT, UP0, 0x80, 0x0 ;  /* 0x000000000000781c */ /* 0x000fda0003f0f008 */
[----:B------:R-:W-:Y:S05]  /*0c90*/  @!P0 BRA `(.L_x_11) ;  /* 0x0000000000288947 */ /* 0x000fea0003800000 */
[----:B------:R-:W-:-:S06]  /*0ca0*/  UISETP.NE.AND UP0, UPT, UR12, 0x3, UPT ;  /* 0x000000030c00788c */ /* 0x000fcc000bf05270 */
[----:B------:R-:W-:-:S13]  /*0cb0*/  PLOP3.LUT P0, PT, PT, PT, UP0, 0x80, 0x0 ;  /* 0x000000000000781c */ /* 0x000fda0003f0f008 */
[----:B------:R-:W-:Y:S05]  /*0cc0*/  @!P0 BRA `(.L_x_12) ;  /* 0x0000000000148947 */ /* 0x000fea0003800000 */
[----:B------:R-:W-:-:S06]  /*0cd0*/  UISETP.NE.AND UP0, UPT, UR12, 0x4, UPT ;  /* 0x000000040c00788c */ /* 0x000fcc000bf05270 */
[----:B------:R-:W-:-:S13]  /*0ce0*/  PLOP3.LUT P0, PT, PT, PT, UP0, 0x80, 0x0 ;  /* 0x000000000000781c */ /* 0x000fda0003f0f008 */
[----:B------:R-:W-:Y:S05]  /*0cf0*/  @P0 BRA `(.L_x_13) ;  /* 0x00000000001c0947 */ /* 0x000fea0003800000 */
[----:B-1----:R-:W-:Y:S01]  /*0d00*/  ULEA UR38, UR38, 0x3, 0x1 ;  /* 0x0000000326267891 */ /* 0x002fe2000f8e083f */
[----:B------:R-:W-:Y:S11]  /*0d10*/  BRA `(.L_x_13) ;  /* 0x0000000000147947 */ /* 0x000ff60003800000 */
.L_x_12:
[----:B-1----:R-:W-:Y:S01]  /*0d20*/  ULEA UR38, UR38, 0x2, 0x1 ;  /* 0x0000000226267891 */ /* 0x002fe2000f8e083f */
[----:B------:R-:W-:Y:S11]  /*0d30*/  BRA `(.L_x_13) ;  /* 0x00000000000c7947 */ /* 0x000ff60003800000 */
.L_x_11:
[----:B-1----:R-:W-:Y:S01]  /*0d40*/  ULEA UR38, UR38, 0x1, 0x1 ;  /* 0x0000000126267891 */ /* 0x002fe2000f8e083f */
[----:B------:R-:W-:Y:S11]  /*0d50*/  BRA `(.L_x_13) ;  /* 0x0000000000047947 */ /* 0x000ff60003800000 */
.L_x_10:
[----:B-1----:R-:W-:-:S12]  /*0d60*/  USHF.L.U32 UR38, UR38, 0x1, URZ ;  /* 0x0000000126267899 */ /* 0x002fd8000800063f */
.L_x_13:
[----:B------:R-:W-:-:S04]  /*0d70*/  ULOP3.LUT UR6, UR4, 0x1, URZ, 0xfc, !UPT ;  /* 0x0000000104067892 */ /* 0x000fc8000f8efc3f */
[----:B------:R-:W-:-:S06]  /*0d80*/  UISETP.NE.AND UP0, UPT, UR6, 0x3, UPT ;  /* 0x000000030600788c */ /* 0x000fcc000bf05270 */
[----:B------:R-:W-:-:S13]  /*0d90*/  PLOP3.LUT P0, PT, PT, PT, UP0, 0x80, 0x0 ;  /* 0x000000000000781c */ /* 0x000fda0003f0f008 */
[----:B------:R-:W-:Y:S05]  /*0da0*/  @!P0 BRA `(.L_x_14) ;  /* 0x0000000000048947 */ /* 0x000fea0003800000 */
[----:B-1----:R-:W-:Y:S01]  /*0db0*/  BPT.TRAP 0x1 ;  /* 0x000000040000795c */ /* 0x002fe20000300000 */
.L_x_14:
[----:B------:R-:W2:Y:S01]  /*0dc0*/  S2UR UR6, SR_CgaCtaId ;  /* 0x00000000000679c3 */ /* 0x000ea20000008800 */
[----:B------:R-:W-:Y:S01]  /*0dd0*/  UMOV UR37, 0x400 ;  /* 0x0000040000257882 */ /* 0x000fe20000000000 */
[----:B------:R-:W-:-:S05]  /*0de0*/  IMAD.U32 R4, RZ, RZ, UR5 ;  /* 0x00000005ff047e24 */ /* 0x000fca000f8e00ff */
[----:B------:R-:W-:Y:S01]  /*0df0*/  SHF.L.U32 R4, R4, 0x1f, RZ ;  /* 0x0000001f04047819 */ /* 0x000fe200000006ff */
[----:B--2---:R-:W-:-:S04]  /*0e00*/  ULEA UR37, UR6, UR37, 0x18 ;  /* 0x0000002506257291 */ /* 0x004fc8000f8ec03f */
[----:B------:R-:W-:-:S09]  /*0e10*/  ULEA UR7, UR14, UR37, 0x3 ;  /* 0x000000250e077291 */ /* 0x000fd2000f8e183f */
[----:B------:R-:W2:Y:S02]  /*0e20*/  SYNCS.PHASECHK.TRANS64.TRYWAIT P1, [UR7+0x1c440], R4 ;  /* 0x01c44004ff0075a7 */ /* 0x000ea40008020147 */
[----:B--2---:R-:W-:Y:S05]  /*0e30*/  @!P1 BRA `(.L_x_15) ;  /* 0x0000008000409947 */ /* 0x004fea0003800000 */
.L_x_138:
[----:B------:R-:W-:Y:S05]  /*0e40*/  @!P0 BRA `(.L_x_16) ;  /* 0x0000000000048947 */ /* 0x000fea0003800000 */
[----:B-1----:R-:W-:Y:S01]  /*0e50*/  BPT.TRAP 0x1 ;  /* 0x000000040000795c */ /* 0x002fe20000300000 */
.L_x_16:
[----:B------:R-:W3:Y:S01]  /*0e60*/  SYNCS.PHASECHK.TRANS64.TRYWAIT P1, [UR7+0x1c448], R4 ;  /* 0x01c44804ff0075a7 */ /* 0x000ee20008020147 */
[----:B--2---:R-:W-:-:S04]  /*0e70*/  SHF.R.S32.HI R3, RZ, 0x1f, R2 ;  /* 0x0000001fff037819 */ /* 0x004fc80000011402 */
[----:B------:R-:W-:-:S04]  /*0e80*/  LEA.HI R3, R3, R2, RZ, 0x7 ;  /* 0x0000000203037211 */ /* 0x000fc800078f38ff */
[----:B------:R-:W-:-:S05]  /*0e90*/  LOP3.LUT R3, R3, 0xffffff80, RZ, 0xc0, !PT ;  /* 0xffffff8003037812 */ /* 0x000fca00078ec0ff */
[----:B------:R-:W-:Y:S01]  /*0ea0*/  IMAD.IADD R3, R2, 0x1, -R3 ;  /* 0x0000000102037824 */ /* 0x000fe200078e0a03 */
[----:B------:R-:W2:Y:S01]  /*0eb0*/  LDC R174, c[0x0][0x288] ;  /* 0x0000a200ffae7b82 */ /* 0x000ea20000000800 */
[----:B---3--:R-:W-:Y:S05]  /*0ec0*/  @!P1 BRA `(.L_x_17) ;  /* 0x0000008000349947 */ /* 0x008fea0003800000 */
.L_x_139:
[----:B--2---:R-:W-:Y:S01]  /*0ed0*/  ISETP.GE.AND P1, PT, R174, 0x40, PT ;  /* 0x00000040ae00780c */ /* 0x004fe20003f26270 */
[----:B------:R-:W-:Y:S01]  /*0ee0*/  UMOV UR36, URZ ;  /* 0x0000003f00247c82 */ /* 0x000fe20008000000 */
[----:B------:R-:W-:Y:S01]  /*0ef0*/  IMAD.MOV.U32 R168, RZ, RZ, 0x1 ;  /* 0x00000001ffa87424 */ /* 0x000fe200078e00ff */
[----:B------:R-:W-:Y:S01]  /*0f00*/  CS2R R120, SRZ ;  /* 0x0000000000787805 */ /* 0x000fe2000001ff00 */
[----:B------:R-:W-:Y:S01]  /*0f10*/  IMAD.MOV.U32 R169, RZ, RZ, RZ ;  /* 0x000000ffffa97224 */ /* 0x000fe200078e00ff */
[----:B------:R-:W-:Y:S02]  /*0f20*/  CS2R R122, SRZ ;  /* 0x00000000007a7805 */ /* 0x000fe4000001ff00 */
[----:B------:R-:W-:Y:S02]  /*0f30*/  CS2R R124, SRZ ;  /* 0x00000000007c7805 */ /* 0x000fe4000001ff00 */
[----:B------:R-:W-:Y:S02]  /*0f40*/  CS2R R126, SRZ ;  /* 0x00000000007e7805 */ /* 0x000fe4000001ff00 */
[----:B------:R-:W-:-:S02]  /*0f50*/  CS2R R128, SRZ ;  /* 0x0000000000807805 */ /* 0x000fc4000001ff00 */
[----:B------:R-:W-:Y:S02]  /*0f60*/  CS2R R130, SRZ ;  /* 0x0000000000827805 */ /* 0x000fe4000001ff00 */
[----:B------:R-:W-:Y:S02]  /*0f70*/  CS2R R132, SRZ ;  /* 0x0000000000847805 */ /* 0x000fe4000001ff00 */
        /* <DEDUP_REMOVED lines=24> */
[----:B------:R-:W-:Y:S01]  /*1100*/  CS2R R118, SRZ ;  /* 0x0000000000767805 */ /* 0x000fe2000001ff00 */
[----:B------:R-:W-:Y:S06]  /*1110*/  @!P1 BRA `(.L_x_18) ;  /* 0x00000040005c9947 */ /* 0x000fec0003800000 */
[----:B------:R-:W-:Y:S01]  /*1120*/  SHF.R.S32.HI R2, RZ, 0x1f, R3 ;  /* 0x0000001fff027819 */ /* 0x000fe20000011403 */
[----:B-1----:R-:W-:Y:S01]  /*1130*/  ULOP3.LUT UR8, UR38, 0x1, URZ, 0xc0, !UPT ;  /* 0x0000000126087892 */ /* 0x002fe2000f8ec03f */
[----:B------:R-:W-:Y:S01]  /*1140*/  SHF.R.U32.HI R174, RZ, 0x6, R174 ;  /* 0x00000006ffae7819 */ /* 0x000fe200000116ae */
[----:B------:R-:W-:Y:S01]  /*1150*/  IMAD.MOV.U32 R168, RZ, RZ, 0x1 ;  /* 0x00000001ffa87424 */ /* 0x000fe200078e00ff */
[CC--:B---3--:R-:W-:Y:S01]  /*1160*/  LEA.HI R4, R2.reuse, R3.reuse, RZ, 0x2 ;  /* 0x0000000302047211 */ /* 0x0c8fe200078f10ff */
[----:B------:R-:W-:Y:S01]  /*1170*/  IMAD.MOV.U32 R169, RZ, RZ, RZ ;  /* 0x000000ffffa97224 */ /* 0x000fe200078e00ff */
[----:B------:R-:W-:Y:S01]  /*1180*/  LEA.HI R2, R2, R3, RZ, 0x5 ;  /* 0x0000000302027211 */ /* 0x000fe200078f28ff */
[----:B------:R-:W-:Y:S01]  /*1190*/  IMAD.MOV.U32 R175, RZ, RZ, RZ ;  /* 0x000000ffffaf7224 */ /* 0x000fe200078e00ff */
[--C-:B------:R-:W-:Y:S01]  /*11a0*/  SHF.R.S32.HI R5, RZ, 0x2, R4.reuse ;  /* 0x00000002ff057819 */ /* 0x100fe20000011404 */
[----:B------:R-:W-:Y:S01]  /*11b0*/  IMAD.MOV.U32 R120, RZ, RZ, RZ ;  /* 0x000000ffff787224 */ /* 0x000fe200078e00ff */
[----:B------:R-:W-:Y:S01]  /*11c0*/  SHF.R.S32.HI R6, RZ, 0x1f, R4 ;  /* 0x0000001fff067819 */ /* 0x000fe20000011404 */
[----:B------:R-:W-:Y:S01]  /*11d0*/  ULOP3.LUT UR13, UR15, 0x2, URZ, 0xfc, !UPT ;  /* 0x000000020f0d7892 */ /* 0x000fe2000f8efc3f */
[----:B------:R-:W-:Y:S01]  /*11e0*/  LOP3.LUT R4, R4, 0x7ffffffc, RZ, 0xc0, !PT ;  /* 0x7ffffffc04047812 */ /* 0x000fe200078ec0ff */
[----:B------:R-:W-:Y:S01]  /*11f0*/  UMOV UR12, URZ ;  /* 0x0000003f000c7c82 */ /* 0x000fe20008000000 */
[----:B------:R-:W-:Y:S01]  /*1200*/  LEA.HI R6, R6, R5, RZ, 0x3 ;  /* 0x0000000506067211 */ /* 0x000fe200078f18ff */
[----:B------:R-:W-:Y:S01]  /*1210*/  UMOV UR5, URZ ;  /* 0x0000003f00057c82 */ /* 0x000fe20008000000 */
[----:B------:R-:W-:Y:S01]  /*1220*/  UMOV UR36, URZ ;  /* 0x0000003f00247c82 */ /* 0x000fe20008000000 */
[----:B------:R-:W-:Y:S01]  /*1230*/  IMAD.IADD R4, R3, 0x1, -R4 ;  /* 0x0000000103047824 */ /* 0x000fe200078e0a04 */
[----:B------:R-:W-:Y:S01]  /*1240*/  LOP3.LUT R6, R6, 0xfffffff8, RZ, 0xc0, !PT ;  /* 0xfffffff806067812 */ /* 0x000fe200078ec0ff */
[----:B------:R-:W-:Y:S01]  /*1250*/  UMOV UR6, URZ ;  /* 0x0000003f00067c82 */ /* 0x000fe20008000000 */
[----:B------:R-:W-:Y:S01]  /*1260*/  SHF.R.S32.HI R3, RZ, 0x5, R2 ;  /* 0x00000005ff037819 */ /* 0x000fe20000011402 */
[----:B------:R-:W-:Y:S01]  /*1270*/  IMAD.SHL.U32 R170, R4, 0x2, RZ ;  /* 0x0000000204aa7824 */ /* 0x000fe200078e00ff */
[----:B------:R-:W-:Y:S01]  /*1280*/  ULDC.64 UR24, c[0x0][0x208] ;  /* 0x0000820000187ab9 */ /* 0x000fe20000000a00 */
[----:B------:R-:W-:-:S02]  /*1290*/  IMAD.IADD R6, R5, 0x1, -R6 ;  /* 0x0000000105067824 */ /* 0x000fc400078e0a06 */
[C---:B------:R-:W-:Y:S02]  /*12a0*/  IMAD R5, R3.reuse, 0x400, R170 ;  /* 0x0000040003057824 */ /* 0x040fe400078e02aa */
[----:B------:R-:W-:Y:S02]  /*12b0*/  IMAD.U32 R2, RZ, RZ, UR38 ;  /* 0x00000026ff027e24 */ /* 0x000fe4000f8e00ff */
[----:B------:R-:W-:Y:S02]  /*12c0*/  IMAD R5, R6, 0x8, R5 ;  /* 0x0000000806057824 */ /* 0x000fe400078e0205 */
[----:B------:R-:W-:Y:S02]  /*12d0*/  IMAD R171, R3, 0x10, R6 ;  /* 0x0000001003ab7824 */ /* 0x000fe400078e0206 */
[----:B------:R-:W-:Y:S01]  /*12e0*/  IMAD.U32 R4, RZ, RZ, UR8 ;  /* 0x00000008ff047e24 */ /* 0x000fe2000f8e00ff */
[----:B------:R-:W-:Y:S01]  /*12f0*/  LEA R173, R5, UR37, 0x1 ;  /* 0x0000002505ad7c11 */ /* 0x000fe2000f8e08ff */
[----:B------:R-:W-:-:S02]  /*1300*/  IMAD R171, R2, 0x40, R171 ;  /* 0x0000004002ab7824 */ /* 0x000fc400078e02ab */
[----:B------:R-:W-:Y:S02]  /*1310*/  IMAD R172, R6, 0x18, R5 ;  /* 0x0000001806ac7824 */ /* 0x000fe400078e0205 */
[----:B------:R-:W-:Y:S02]  /*1320*/  IMAD R173, R4, 0x2000, R173 ;  /* 0x0000200004ad7824 */ /* 0x000fe400078e02ad */
[----:B------:R-:W-:-:S07]  /*1330*/  IMAD.MOV.U32 R176, RZ, RZ, R170 ;  /* 0x000000ffffb07224 */ /* 0x000fce00078e00aa */
.L_x_42:
[----:B------:R-:W-:-:S13]  /*1340*/  ISETP.GE.AND P1, PT, R174, 0x1, PT ;  /* 0x00000001ae00780c */ /* 0x000fda0003f26270 */
[----:B--2---:R-:W-:Y:S05]  /*1350*/  @!P1 BRA `(.L_x_19) ;  /* 0x0000000000289947 */ /* 0x004fea0003800000 */
[----:B------:R-:W1:Y:S02]  /*1360*/  S2R R2, SR_CTAID.X ;  /* 0x0000000000027919 */ /* 0x000e640000002500 */
[----:B-1----:R-:W-:-:S07]  /*1370*/  IMAD.SHL.U32 R2, R2, 0x80, RZ ;  /* 0x0000008002027824 */ /* 0x002fce00078e00ff */
.L_x_20:
[----:B------:R-:W-:-:S06]  /*1380*/  ULEA UR9, UR12, 0x40, 0x6 ;  /* 0x000000400c097891 */ /* 0x000fcc000f8e303f */
[----:B------:R-:W-:-:S13]  /*1390*/  ISETP.GT.AND P1, PT, R2, UR9, PT ;  /* 0x0000000902007c0c */ /* 0x000fda000bf24270 */
[----:B------:R-:W-:Y:S05]  /*13a0*/  @!P1 BRA `(.L_x_19) ;  /* 0x0000000000149947 */ /* 0x000fea0003800000 */
[C---:B------:R-:W-:Y:S01]  /*13b0*/  ISETP.GT.AND P1, PT, R174.reuse, 0x1, PT ;  /* 0x00000001ae00780c */ /* 0x040fe20003f24270 */
[----:B------:R-:W-:Y:S01]  /*13c0*/  UIADD3 UR12, UR12, 0x1, URZ ;  /* 0x000000010c0c7890 */ /* 0x000fe2000fffe03f */
[----:B------:R-:W-:Y:S02]  /*13d0*/  VIADD R174, R174, 0xffffffff ;  /* 0xffffffffaeae7836 */ /* 0x000fe40000000000 */
[----:B------:R-:W-:-:S09]  /*13e0*/  VIADD R176, R176, 0x40 ;  /* 0x00000040b0b07836 */ /* 0x000fd20000000000 */
[----:B------:R-:W-:Y:S05]  /*13f0*/  @P1 BRA `(.L_x_20) ;  /* 0xfffffffc00e01947 */ /* 0x000fea000383ffff */
.L_x_19:
[----:B------:R-:W-:-:S13]  /*1400*/  ISETP.NE.AND P1, PT, R174, RZ, PT ;  /* 0x000000ffae00720c */ /* 0x000fda0003f25270 */
[----:B------:R-:W-:Y:S05]  /*1410*/  @!P1 BRA `(.L_x_18) ;  /* 0x0000003c009c9947 */ /* 0x000fea0003800000 */
[----:B------:R-:W-:Y:S05]  /*1420*/  @!P0 BRA `(.L_x_21) ;  /* 0x0000000000048947 */ /* 0x000fea0003800000 */
[----:B------:R-:W-:Y:S01]  /*1430*/  BPT.TRAP 0x1 ;  /* 0x000000040000795c */ /* 0x000fe20000300000 */
.L_x_21:
[----:B------:R-:W-:Y:S01]  /*1440*/  ULEA UR9, UR6, UR37, 0x3 ;  /* 0x0000002506097291 */ /* 0x000fe2000f8e183f */
[----:B------:R-:W-:-:S08]  /*1450*/  SHF.L.U32 R2, R175, 0x1f, RZ ;  /* 0x0000001faf027819 */ /* 0x000fd000000006ff */
[----:B------:R-:W1:Y:S02]  /*1460*/  SYNCS.PHASECHK.TRANS64.TRYWAIT P1, [UR9+0x1c400], R2 ;  /* 0x01c40002ff0075a7 */ /* 0x000e640008020149 */
[----:B-1----:R-:W-:Y:S05]  /*1470*/  @!P1 BRA `(.L_x_22) ;  /* 0x0000007800e09947 */ /* 0x002fea0003800000 */
.L_x_140:
[----:B------:R-:W-:Y:S01]  /*1480*/  UIADD3 UR9, UR37, 0xc000, URZ ;  /* 0x0000c00025097890 */ /* 0x000fe2000fffe03f */
[----:B------:R-:W-:Y:S01]  /*1490*/  WARPGROUP.ARRIVE ;  /* 0x00000000000079c5 */ /* 0x000fe20000000000 */
[----:B------:R-:W-:Y:S02]  /*14a0*/  USHF.R.U32.HI UR11, URZ, 0x4, UR37 ;  /* 0x000000043f0b7899 */ /* 0x000fe40008011625 */
[----:B------:R-:W-:Y:S02]  /*14b0*/  USHF.R.U32.HI UR9, URZ, 0x4, UR9 ;  /* 0x000000043f097899 */ /* 0x000fe40008011609 */
[----:B------:R-:W-:Y:S02]  /*14c0*/  ULOP3.LUT UR11, UR11, 0x3fff, URZ, 0xc0, !UPT ;  /* 0x00003fff0b0b7892 */ /* 0x000fe4000f8ec03f */
[----:B------:R-:W-:Y:S02]  /*14d0*/  ULOP3.LUT UR9, UR9, 0x3fff, URZ, 0xc0, !UPT ;  /* 0x00003fff09097892 */ /* 0x000fe4000f8ec03f */
[----:B------:R-:W-:-:S02]  /*14e0*/  USHF.L.U32 UR10, UR14, 0x9, URZ ;  /* 0x000000090e0a7899 */ /* 0x000fc4000800063f */
[----:B------:R-:W-:Y:S02]  /*14f0*/  ULOP3.LUT UR22, UR11, 0x10000, URZ, 0xfc, !UPT ;  /* 0x000100000b167892 */ /* 0x000fe4000f8efc3f */
[----:B------:R-:W-:Y:S02]  /*1500*/  ULOP3.LUT UR23, UR9, 0x10000, URZ, 0xfc, !UPT ;  /* 0x0001000009177892 */ /* 0x000fe4000f8efc3f */
[----:B------:R-:W-:Y:S02]  /*1510*/  UIADD3 UR22, UR10, UR22, URZ ;  /* 0x000000160a167290 */ /* 0x000fe4000fffe03f */
[----:B------:R-:W-:Y:S01]  /*1520*/  ULEA UR20, UR6, UR23, 0x9 ;  /* 0x0000001706147291 */ /* 0x000fe2000f8e483f */
[----:B------:R-:W-:Y:S01]  /*1530*/  UMOV UR17, 0x40000040 ;  /* 0x4000004000117882 */ /* 0x000fe20000000000 */
[----:B------:R-:W-:-:S03]  /*1540*/  UMOV UR19, 0x40000040 ;  /* 0x4000004000137882 */ /* 0x000fc60000000000 */
[----:B------:R-:W-:Y:S02]  /*1550*/  UMOV UR16, UR22 ;  /* 0x0000001600107c82 */ /* 0x000fe40008000000 */
[----:B------:R-:W-:Y:S02]  /*1560*/  UMOV UR18, UR20 ;  /* 0x0000001400127c82 */ /* 0x000fe40008000000 */
[----:B------:R-:W-:Y:S01]  /*1570*/  HGMMA.64x64x16.F32 R56, gdesc[UR16], RZ, !UPT, gsb0 ;  /* 0x00e00000103879f0 */ /* 0x000fe2000c0008ff */
[----:B------:R-:W-:Y:S02]  /*1580*/  UIADD3 UR16, UR22, 0x2, URZ ;  /* 0x0000000216107890 */ /* 0x000fe4000fffe03f */
[----:B------:R-:W-:Y:S01]  /*1590*/  UIADD3 UR18, UR20, 0x2, URZ ;  /* 0x0000000214127890 */ /* 0x000fe2000fffe03f */
[----:B------:R-:W-:Y:S01]  /*15a0*/  UMOV UR17, 0x40000040 ;  /* 0x4000004000117882 */ /* 0x000fe20000000000 */
[----:B------:R-:W-:Y:S01]  /*15b0*/  UMOV UR19, 0x40000040 ;  /* 0x4000004000137882 */ /* 0x000fe20000000000 */
[----:B------:R-:W-:-:S02]  /*15c0*/  WARPGROUP.DEPBAR.LE gsb0, 0x0 ;  /* 0x00008000000079c5 */ /* 0x000fc40000010000 */
[----:B------:R-:W-:-:S06]  /*15d0*/  WARPGROUP.ARRIVE ;  /* 0x00000000000079c5 */ /* 0x000fcc0000000000 */
[----:B------:R-:W-:Y:S01]  /*15e0*/  HGMMA.64x64x16.F32 R56, gdesc[UR16], R56, gsb0 ;  /* 0x00e00000103879f0 */ /* 0x000fe20008000838 */
[----:B------:R-:W-:Y:S02]  /*15f0*/  UIADD3 UR16, UR22, 0x4, URZ ;  /* 0x0000000416107890 */ /* 0x000fe4000fffe03f */
[----:B------:R-:W-:Y:S01]  /*1600*/  UIADD3 UR18, UR20, 0x4, URZ ;  /* 0x0000000414127890 */ /* 0x000fe2000fffe03f */
[----:B------:R-:W-:Y:S01]  /*1610*/  UMOV UR17, 0x40000040 ;  /* 0x4000004000117882 */ /* 0x000fe20000000000 */
[----:B------:R-:W-:Y:S01]  /*1620*/  UMOV UR19, 0x40000040 ;  /* 0x4000004000137882 */ /* 0x000fe20000000000 */
[----:B------:R-:W-:Y:S02]  /*1630*/  WARPGROUP.DEPBAR.LE gsb0, 0x0 ;  /* 0x00008000000079c5 */ /* 0x000fe40000010000 */
[----:B------:R-:W-:-:S06]  /*1640*/  WARPGROUP.ARRIVE ;  /* 0x00000000000079c5 */ /* 0x000fcc0000000000 */
[----:B------:R-:W-:Y:S01]  /*1650*/  HGMMA.64x64x16.F32 R56, gdesc[UR16], R56, gsb0 ;  /* 0x00e00000103879f0 */ /* 0x000fe20008000838 */
[----:B------:R-:W-:Y:S02]  /*1660*/  UIADD3 UR16, UR22, 0x6, URZ ;  /* 0x0000000616107890 */ /* 0x000fe4000fffe03f */
[----:B------:R-:W-:Y:S01]  /*1670*/  UIADD3 UR18, UR20, 0x6, URZ ;  /* 0x0000000614127890 */ /* 0x000fe2000fffe03f */
[----:B------:R-:W-:Y:S01]  /*1680*/  UMOV UR17, 0x40000040 ;  /* 0x4000004000117882 */ /* 0x000fe20000000000 */
[----:B------:R-:W-:Y:S01]  /*1690*/  UMOV UR19, 0x40000040 ;  /* 0x4000004000137882 */ /* 0x000fe20000000000 */
[----:B------:R-:W-:-:S04]  /*16a0*/  UIADD3 UR20, UR6, 0x1, URZ ;  /* 0x0000000106147890 */ /* 0x000fc8000fffe03f */
[----:B------:R-:W-:-:S04]  /*16b0*/  UISETP.NE.AND UP0, UPT, UR20, 0x4, UPT ;  /* 0x000000041400788c */ /* 0x000fc8000bf05270 */
[----:B------:R-:W-:Y:S01]  /*16c0*/  USEL UR20, UR20, URZ, UP0 ;  /* 0x0000003f14147287 */ /* 0x000fe20008000000 */
[----:B------:R-:W-:Y:S02]  /*16d0*/  WARPGROUP.DEPBAR.LE gsb0, 0x0 ;  /* 0x00008000000079c5 */ /* 0x000fe40000010000 */
[----:B------:R-:W-:-:S06]  /*16e0*/  WARPGROUP.ARRIVE ;  /* 0x00000000000079c5 */ /* 0x000fcc0000000000 */
[----:B------:R-:W-:Y:S01]  /*16f0*/  HGMMA.64x64x16.F32 R56, gdesc[UR16], R56, gsb0 ;  /* 0x00e00000103879f0 */ /* 0x000fe20008000838 */
[----:B------:R-:W-:-:S06]  /*1700*/  USEL UR16, URZ, 0x1, UP0 ;  /* 0x000000013f107887 */ /* 0x000fcc0008000000 */
[----:B------:R-:W-:Y:S01]  /*1710*/  LOP3.LUT R175, R175, UR16, RZ, 0x3c, !PT ;  /* 0x00000010afaf7c12 */ /* 0x000fe2000f8e3cff */
[----:B------:R-:W-:Y:S02]  /*1720*/  WARPGROUP.DEPBAR.LE gsb0, 0x0 ;  /* 0x00008000000079c5 */ /* 0x000fe40000010000 */
[----:B------:R-:W-:Y:S05]  /*1730*/  @!P0 BRA `(.L_x_23) ;  /* 0x0000000000048947 */ /* 0x000fea0003800000 */
[----:B------:R-:W-:Y:S01]  /*1740*/  BPT.TRAP 0x1 ;  /* 0x000000040000795c */ /* 0x000fe20000300000 */
.L_x_23:
[----:B------:R-:W-:Y:S01]  /*1750*/  ULEA UR16, UR20, UR37, 0x3 ;  /* 0x0000002514107291 */ /* 0x000fe2000f8e183f */
[----:B------:R-:W-:Y:S01]  /*1760*/  SHF.L.U32 R6, R175, 0x1f, RZ ;  /* 0x0000001faf067819 */ /* 0x000fe200000006ff */
[----:B-1----:R-:W1:Y:S01]  /*1770*/  MUFU.RCP64H R3, 2.3591403961181640625 ;  /* 0x4002df8500037908 */ /* 0x002e620000001800 */
[----:B------:R-:W-:Y:S02]  /*1780*/  IMAD.MOV.U32 R4, RZ, RZ, 0x458a2bb4 ;  /* 0x458a2bb4ff047424 */ /* 0x000fe400078e00ff */
[----:B------:R-:W-:Y:S02]  /*1790*/  IMAD.MOV.U32 R5, RZ, RZ, 0x4002df85 ;  /* 0x4002df85ff057424 */ /* 0x000fe400078e00ff */
[----:B------:R-:W-:Y:S02]  /*17a0*/  IMAD.MOV.U32 R2, RZ, RZ, RZ ;  /* 0x000000ffff027224 */ /* 0x000fe400078e00ff */
[----:B------:R-:W2:Y:S04]  /*17b0*/  SYNCS.PHASECHK.TRANS64.TRYWAIT P1, [UR16+0x1c400], R6 ;  /* 0x01c40006ff0075a7 */ /* 0x000ea80008020150 */
[----:B-1----:R-:W-:Y:S01]  /*17c0*/  DFMA R4, R2, -R4, 1 ;  /* 0x3ff000000204742b */ /* 0x002fe20000000804 */
[----:B--2---:R-:W-:Y:S10]  /*17d0*/  @!P1 BRA `(.L_x_24) ;  /* 0x0000007800209947 */ /* 0x004ff40003800000 */
.L_x_141:
[----:B------:R-:W-:Y:S01]  /*17e0*/  ULEA UR23, UR20, UR23, 0x9 ;  /* 0x0000001714177291 */ /* 0x000fe2000f8e483f */
[----:B------:R-:W-:Y:S01]  /*17f0*/  WARPGROUP.ARRIVE ;  /* 0x00000000000079c5 */ /* 0x000fe20000000000 */
[----:B------:R-:W-:Y:S01]  /*1800*/  UIADD3 UR16, UR22, 0x200, URZ ;  /* 0x0000020016107890 */ /* 0x000fe2000fffe03f */
[----:B------:R-:W-:Y:S01]  /*1810*/  DFMA R4, R4, R4, R4 ;  /* 0x000000040404722b */ /* 0x000fe20000000004 */
[----:B------:R-:W-:Y:S01]  /*1820*/  UMOV UR19, 0x40000040 ;  /* 0x4000004000137882 */ /* 0x000fe20000000000 */
[----:B------:R-:W-:Y:S01]  /*1830*/  UMOV UR17, 0x40000040 ;  /* 0x4000004000117882 */ /* 0x000fe20000000000 */
[----:B------:R-:W-:Y:S01]  /*1840*/  UMOV UR26, 0x2c515da4 ;  /* 0x2c515da4001a7882 */ /* 0x000fe20000000000 */
[----:B------:R-:W-:Y:S01]  /*1850*/  UMOV UR18, UR23 ;  /* 0x0000001700127c82 */ /* 0x000fe20008000000 */
[----:B------:R-:W-:Y:S01]  /*1860*/  UMOV UR27, 0x3fd6fc2a ;  /* 0x3fd6fc2a001b7882 */ /* 0x000fe20000000000 */
[----:B------:R-:W-:Y:S01]  /*1870*/  IMAD.MOV.U32 R8, RZ, RZ, -0x748574fc ;  /* 0x8b7a8b04ff087424 */ /* 0x000fe200078e00ff */
[----:B------:R-:W-:Y:S01]  /*1880*/  UMOV UR28, 0x923be72d ;  /* 0x923be72d001c7882 */ /* 0x000fe20000000000 */
[----:B------:R-:W-:Y:S04]  /*1890*/  HGMMA.64x64x16.F32 R24, gdesc[UR16], RZ, !UPT, gsb0 ;  /* 0x00e00000101879f0 */ /* 0x000fe8000c0008ff */
[----:B------:R-:W-:Y:S01]  /*18a0*/  DFMA R4, R2, R4, R2 ;  /* 0x000000040204722b */ /* 0x000fe20000000002 */
[----:B------:R-:W-:Y:S01]  /*18b0*/  IMAD.MOV.U32 R9, RZ, RZ, 0x3ed0ee25 ;  /* 0x3ed0ee25ff097424 */ /* 0x000fe200078e00ff */
[----:B------:R-:W-:Y:S01]  /*18c0*/  UMOV UR16, 0x3ae80f1e ;  /* 0x3ae80f1e00107882 */ /* 0x000fe20000000000 */
[----:B------:R-:W-:Y:S01]  /*18d0*/  UMOV UR17, 0x3eb1380b ;  /* 0x3eb1380b00117882 */ /* 0x000fe20000000000 */
[----:B------:R-:W-:Y:S01]  /*18e0*/  UIADD3 UR18, UR23, 0x2, URZ ;  /* 0x0000000217127890 */ /* 0x000fe2000fffe03f */
[----:B------:R-:W-:Y:S01]  /*18f0*/  IMAD.MOV.U32 R14, RZ, RZ, -0x105c611 ;  /* 0xfefa39efff0e7424 */ /* 0x000fe200078e00ff */
[----:B------:R-:W-:Y:S01]  /*1900*/  UMOV UR19, 0x40000040 ;  /* 0x4000004000137882 */ /* 0x000fe20000000000 */
[----:B------:R-:W-:Y:S01]  /*1910*/  UMOV UR29, 0x3f624924 ;  /* 0x3f624924001d7882 */ /* 0x000fe20000000000 */
[----:B------:R-:W-:Y:S01]  /*1920*/  DMUL R2, R4, UR26 ;  /* 0x0000001a04027c28 */ /* 0x000fe20008000000 */
[----:B------:R-:W-:Y:S01]  /*1930*/  IMAD.MOV.U32 R15, RZ, RZ, 0x3fe62e42 ;  /* 0x3fe62e42ff0f7424 */ /* 0x000fe200078e00ff */
[----:B------:R-:W-:Y:S01]  /*1940*/  STL.128 [R1], RZ ;  /* 0x000000ff01007387 */ /* 0x000fe20000100c00 */
[----:B------:R-:W-:-:S03]  /*1950*/  UIADD3 UR21, UR37, 0x1c4a0, URZ ;  /* 0x0001c4a025157890 */ /* 0x000fc6000fffe03f */
[----:B------:R-:W-:Y:S02]  /*1960*/  STL.128 [R1+0x10], RZ ;  /* 0x000010ff01007387 */ /* 0x000fe40000100c00 */
[----:B------:R-:W-:Y:S02]  /*1970*/  DFMA R2, R4, UR26, R2 ;  /* 0x0000001a04027c2b */ /* 0x000fe40008000002 */
[----:B------:R-:W-:Y:S04]  /*1980*/  STL.128 [R1+0x20], RZ ;  /* 0x000020ff01007387 */ /* 0x000fe80000100c00 */
[----:B------:R-:W-:Y:S02]  /*1990*/  STL.128 [R1+0x30], RZ ;  /* 0x000030ff01007387 */ /* 0x000fe40000100c00 */
[----:B-1----:R-:W-:-:S02]  /*19a0*/  DMUL R6, R2, R2 ;  /* 0x0000000202067228 */ /* 0x002fc40000000000 */
[----:B------:R-:W-:Y:S01]  /*19b0*/  DADD R10, -R2, UR26 ;  /* 0x0000001a020a7e29 */ /* 0x000fe20008000100 */
[----:B------:R-:W-:Y:S01]  /*19c0*/  STL.128 [R1+0x40], RZ ;  /* 0x000040ff01007387 */ /* 0x000fe20000100c00 */
[----:B------:R-:W-:-:S03]  /*19d0*/  DFMA R12, R14, 1, R2 ;  /* 0x3ff000000e0c782b */ /* 0x000fc60000000002 */
[----:B------:R-:W-:Y:S01]  /*19e0*/  STL.128 [R1+0x50], RZ ;  /* 0x000050ff01007387 */ /* 0x000fe20000100c00 */
[----:B------:R-:W-:Y:S01]  /*19f0*/  DFMA R8, R6, UR16, R8 ;  /* 0x0000001006087c2b */ /* 0x000fe20008000008 */
[----:B------:R-:W-:Y:S01]  /*1a00*/  UMOV UR16, 0x9f02676f ;  /* 0x9f02676f00107882 */ /* 0x000fe20000000000 */
[----:B------:R-:W-:Y:S01]  /*1a10*/  UMOV UR17, 0x3ef3b266 ;  /* 0x3ef3b26600117882 */ /* 0x000fe20000000000 */
[----:B------:R-:W-:Y:S01]  /*1a20*/  DADD R10, R10, R10 ;  /* 0x000000000a0a7229 */ /* 0x000fe2000000000a */
[----:B------:R-:W-:Y:S04]  /*1a30*/  STL.128 [R1+0x60], RZ ;  /* 0x000060ff01007387 */ /* 0x000fe80000100c00 */
[----:B------:R-:W-:Y:S01]  /*1a40*/  DFMA R8, R6, R8, UR16 ;  /* 0x0000001006087e2b */ /* 0x000fe20008000008 */
[----:B------:R-:W-:Y:S01]  /*1a50*/  UMOV UR16, 0xa9ab0956 ;  /* 0xa9ab095600107882 */ /* 0x000fe20000000000 */
[----:B------:R-:W-:Y:S01]  /*1a60*/  UMOV UR17, 0x3f1745cb ;  /* 0x3f1745cb00117882 */ /* 0x000fe20000000000 */
[----:B------:R-:W-:Y:S01]  /*1a70*/  DFMA R10, -R2, UR26, R10 ;  /* 0x0000001a020a7c2b */ /* 0x000fe2000800010a */
[----:B------:R-:W-:Y:S04]  /*1a80*/  STL.128 [R1+0x70], RZ ;  /* 0x000070ff01007387 */ /* 0x000fe80000100c00 */
[----:B------:R-:W-:Y:S01]  /*1a90*/  DFMA R8, R6, R8, UR16 ;  /* 0x0000001006087e2b */ /* 0x000fe20008000008 */
[----:B------:R-:W-:Y:S01]  /*1aa0*/  UMOV UR16, 0x2d1b5154 ;  /* 0x2d1b515400107882 */ /* 0x000fe20000000000 */
[----:B------:R-:W-:Y:S01]  /*1ab0*/  UMOV UR17, 0x3f3c71c7 ;  /* 0x3f3c71c700117882 */ /* 0x000fe20000000000 */
[----:B------:R-:W-:-:S02]  /*1ac0*/  DMUL R10, R4, R10 ;  /* 0x0000000a040a7228 */ /* 0x000fc40000000000 */
[----:B------:R-:W-:-:S03]  /*1ad0*/  DFMA R4, R14, -1, R12 ;  /* 0xbff000000e04782b */ /* 0x000fc6000000000c */
[----:B------:R-:W-:Y:S01]  /*1ae0*/  DFMA R8, R6, R8, UR16 ;  /* 0x0000001006087e2b */ /* 0x000fe20008000008 */
[----:B------:R-:W-:Y:S01]  /*1af0*/  UIADD3 UR16, UR22, 0x202, URZ ;  /* 0x0000020216107890 */ /* 0x000fe2000fffe03f */
[----:B------:R-:W-:-:S03]  /*1b00*/  UMOV UR17, 0x40000040 ;  /* 0x4000004000117882 */ /* 0x000fc60000000000 */
[----:B------:R-:W-:-:S03]  /*1b10*/  DADD R4, -R2, R4 ;  /* 0x0000000002047229 */ /* 0x000fc60000000104 */
[----:B------:R-:W-:Y:S01]  /*1b20*/  DFMA R8, R6, R8, UR28 ;  /* 0x0000001c06087e2b */ /* 0x000fe20008000008 */
[----:B------:R-:W-:Y:S01]  /*1b30*/  UMOV UR28, 0x9999a3c4 ;  /* 0x9999a3c4001c7882 */ /* 0x000fe20000000000 */
[----:B------:R-:W-:-:S06]  /*1b40*/  UMOV UR29, 0x3f899999 ;  /* 0x3f899999001d7882 */ /* 0x000fcc0000000000 */
[----:B------:R-:W-:Y:S01]  /*1b50*/  DFMA R8, R6, R8, UR28 ;  /* 0x0000001c06087e2b */ /* 0x000fe20008000008 */
[----:B------:R-:W-:Y:S02]  /*1b60*/  WARPGROUP.DEPBAR.LE gsb0, 0x0 ;  /* 0x00008000000079c5 */ /* 0x000fe40000010000 */
[----:B------:R-:W-:-:S06]  /*1b70*/  WARPGROUP.ARRIVE ;  /* 0x00000000000079c5 */ /* 0x000fcc0000000000 */
[----:B------:R-:W-:Y:S01]  /*1b80*/  HGMMA.64x64x16.F32 R24, gdesc[UR16], R24, gsb0 ;  /* 0x00e00000101879f0 */ /* 0x000fe20008000818 */
[----:B------:R-:W-:Y:S01]  /*1b90*/  UMOV UR16, 0x55555554 ;  /* 0x5555555400107882 */ /* 0x000fe20000000000 */
[----:B------:R-:W-:Y:S01]  /*1ba0*/  UMOV UR17, 0x3fb55555 ;  /* 0x3fb5555500117882 */ /* 0x000fe20000000000 */
[----:B------:R-:W-:Y:S01]  /*1bb0*/  UIADD3 UR18, UR23, 0x4, URZ ;  /* 0x0000000417127890 */ /* 0x000fe2000fffe03f */
[----:B------:R-:W-:Y:S01]  /*1bc0*/  DFMA R8, R6, R8, UR16 ;  /* 0x0000001006087e2b */ /* 0x000fe20008000008 */
[----:B------:R-:W-:Y:S01]  /*1bd0*/  UMOV UR16, 0xffda0d24 ;  /* 0xffda0d2400107882 */ /* 0x000fe20000000000 */
[----:B------:R-:W-:Y:S01]  /*1be0*/  UMOV UR17, 0x3c7777d0 ;  /* 0x3c7777d000117882 */ /* 0x000fe20000000000 */
[----:B------:R-:W-:-:S05]  /*1bf0*/  UMOV UR19, 0x40000040 ;  /* 0x4000004000137882 */ /* 0x000fca0000000000 */
[----:B------:R-:W-:Y:S01]  /*1c00*/  DMUL R8, R6, R8 ;  /* 0x0000000806087228 */ /* 0x000fe20000000000 */
[----:B------:R-:W-:-:S04]  /*1c10*/  IMAD.U32 R7, RZ, RZ, UR6 ;  /* 0x00000006ff077e24 */ /* 0x000fc8000f8e00ff */
[----:B------:R-:W-:-:S03]  /*1c20*/  IMAD R6, R7, 0x40, R170 ;  /* 0x0000004007067824 */ /* 0x000fc600078e02aa */
[----:B------:R-:W-:Y:S01]  /*1c30*/  DFMA R8, R2, R8, R10 ;  /* 0x000000080208722b */ /* 0x000fe2000000000a */
[----:B------:R-:W-:Y:S01]  /*1c40*/  IMAD.MOV.U32 R2, RZ, RZ, 0x3b39803f ;  /* 0x3b39803fff027424 */ /* 0x000fe200078e00ff */
[----:B------:R-:W-:Y:S01]  /*1c50*/  LEA R11, R6, UR37, 0x2 ;  /* 0x00000025060b7c11 */ /* 0x000fe2000f8e10ff */
[----:B------:R-:W-:-:S05]  /*1c60*/  IMAD.MOV.U32 R3, RZ, RZ, 0x3c7abc9e ;  /* 0x3c7abc9eff037424 */ /* 0x000fca00078e00ff */
[----:B------:R-:W-:-:S08]  /*1c70*/  DADD R4, R8, -R4 ;  /* 0x0000000008047229 */ /* 0x000fd00000000804 */
[----:B------:R-:W-:-:S08]  /*1c80*/  DFMA R4, R2, 1, R4 ;  /* 0x3ff000000204782b */ /* 0x000fd00000000004 */
[----:B------:R-:W-:-:S08]  /*1c90*/  DADD R4, R12, R4 ;  /* 0x000000000c047229 */ /* 0x000fd00000000004 */
[----:B------:R-:W-:Y:S01]  /*1ca0*/  DMUL R2, R4, UR16 ;  /* 0x0000001004027c28 */ /* 0x000fe20008000000 */
[----:B------:R-:W-:Y:S01]  /*1cb0*/  UMOV UR16, 0x652b82fe ;  /* 0x652b82fe00107882 */ /* 0x000fe20000000000 */
[----:B------:R-:W-:-:S06]  /*1cc0*/  UMOV UR17, 0x3ff71547 ;  /* 0x3ff7154700117882 */ /* 0x000fcc0000000000 */
[----:B------:R-:W-:Y:S01]  /*1cd0*/  DFMA R2, R4, UR16, R2 ;  /* 0x0000001004027c2b */ /* 0x000fe20008000002 */
[----:B------:R-:W-:Y:S01]  /*1ce0*/  UIADD3 UR16, UR22, 0x204, URZ ;  /* 0x0000020416107890 */ /* 0x000fe2000fffe03f */
[----:B------:R-:W-:-:S08]  /*1cf0*/  UMOV UR17, 0x40000040 ;  /* 0x4000004000117882 */ /* 0x000fd00000000000 */
[----:B------:R1:W2:Y:S01]  /*1d00*/  F2F.F32.F64 R2, R2 ;  /* 0x0000000200027310 */ /* 0x0002a20000301000 */
[----:B------:R-:W-:Y:S02]  /*1d10*/  WARPGROUP.DEPBAR.LE gsb0, 0x0 ;  /* 0x00008000000079c5 */ /* 0x000fe40000010000 */
[----:B------:R-:W2:Y:S01]  /*1d20*/  LDS.64 R6, [R11+0x1c000] ;  /* 0x01c000000b067984 */ /* 0x000ea20000000a00 */
[----:B-1----:R-:W-:-:S03]  /*1d30*/  IMAD.U32 R3, RZ, RZ, UR20 ;  /* 0x00000014ff037e24 */ /* 0x002fc6000f8e00ff */
[----:B------:R-:W1:Y:S04]  /*1d40*/  LDS.64 R8, [R11+0x1c020] ;  /* 0x01c020000b087984 */ /* 0x000e680000000a00 */
[----:B------:R-:W3:Y:S04]  /*1d50*/  LDS.64 R12, [R11+0x1c040] ;  /* 0x01c040000b0c7984 */ /* 0x000ee80000000a00 */
[----:B------:R-:W4:Y:S04]  /*1d60*/  LDS.64 R16, [R11+0x1c060] ;  /* 0x01c060000b107984 */ /* 0x000f280000000a00 */
[----:B------:R-:W5:Y:S04]  /*1d70*/  LDS.64 R20, [R11+0x1c080] ;  /* 0x01c080000b147984 */ /* 0x000f680000000a00 */
[----:B------:R-:W5:Y:S01]  /*1d80*/  LDS.64 R152, [R11+0x1c0a0] ;  /* 0x01c0a0000b987984 */ /* 0x000f620000000a00 */
[----:B------:R-:W-:-:S06]  /*1d90*/  WARPGROUP.ARRIVE ;  /* 0x00000000000079c5 */ /* 0x000fcc0000000000 */
[----:B------:R-:W-:Y:S01]  /*1da0*/  HGMMA.64x64x16.F32 R24, gdesc[UR16], R24, gsb0 ;  /* 0x00e00000101879f0 */ /* 0x000fe20008000818 */
[----:B------:R-:W-:Y:S02]  /*1db0*/  UIADD3 UR16, UR22, 0x206, URZ ;  /* 0x0000020616107890 */ /* 0x000fe4000fffe03f */
[----:B------:R-:W-:Y:S02]  /*1dc0*/  ULEA UR17, UR36, UR39, 0x1 ;  /* 0x0000002724117291 */ /* 0x000fe4000f8e083f */
[----:B------:R-:W-:Y:S02]  /*1dd0*/  UIADD3 UR18, UR23, 0x6, URZ ;  /* 0x0000000617127890 */ /* 0x000fe4000fffe03f */
[----:B------:R-:W-:Y:S01]  /*1de0*/  ULEA UR22, UR17, UR21, 0x3 ;  /* 0x0000001511167291 */ /* 0x000fe2000f8e183f */
[----:B------:R-:W-:Y:S02]  /*1df0*/  UMOV UR19, 0x40000040 ;  /* 0x4000004000137882 */ /* 0x000fe40000000000 */
[----:B------:R-:W-:Y:S01]  /*1e00*/  UMOV UR17, 0x40000040 ;  /* 0x4000004000117882 */ /* 0x000fe20000000000 */
[C---:B--2---:R-:W-:Y:S01]  /*1e10*/  FMUL R4, R2.reuse, R6 ;  /* 0x0000000602047220 */ /* 0x044fe20000400000 */
[C---:B------:R-:W-:Y:S01]  /*1e20*/  FMUL R5, R2.reuse, R7 ;  /* 0x0000000702057220 */ /* 0x040fe20000400000 */
[C---:B-1----:R-:W-:Y:S01]  /*1e30*/  FMUL R8, R2.reuse, R8 ;  /* 0x0000000802087220 */ /* 0x042fe20000400000 */
[----:B------:R-:W-:Y:S01]  /*1e40*/  FMUL R9, R2, R9 ;  /* 0x0000000902097220 */ /* 0x000fe20000400000 */
[----:B------:R-:W-:-:S02]  /*1e50*/  IMAD.MOV.U32 R6, RZ, RZ, R4 ;  /* 0x000000ffff067224 */ /* 0x000fc400078e0004 */
[----:B------:R-:W-:Y:S02]  /*1e60*/  IMAD.MOV.U32 R7, RZ, RZ, R5 ;  /* 0x000000ffff077224 */ /* 0x000fe400078e0005 */
[C---:B---3--:R-:W-:Y:S01]  /*1e70*/  FMUL R12, R2.reuse, R12 ;  /* 0x0000000c020c7220 */ /* 0x048fe20000400000 */
[----:B------:R-:W-:Y:S02]  /*1e80*/  IMAD.MOV.U32 R10, RZ, RZ, R8 ;  /* 0x000000ffff0a7224 */ /* 0x000fe400078e0008 */
[C---:B------:R-:W-:Y:S01]  /*1e90*/  FMUL R13, R2.reuse, R13 ;  /* 0x0000000d020d7220 */ /* 0x040fe20000400000 */
[C---:B----4-:R-:W-:Y:S01]  /*1ea0*/  FMUL R16, R2.reuse, R16 ;  /* 0x0000001002107220 */ /* 0x050fe20000400000 */
[----:B------:R-:W-:Y:S01]  /*1eb0*/  STL.128 [R1], R4 ;  /* 0x0000000401007387 */ /* 0x000fe20000100c00 */
[----:B------:R-:W-:Y:S02]  /*1ec0*/  IMAD.MOV.U32 R14, RZ, RZ, R12 ;  /* 0x000000ffff0e7224 */ /* 0x000fe400078e000c */
[----:B------:R-:W-:Y:S01]  /*1ed0*/  FMUL R17, R2, R17 ;  /* 0x0000001102117220 */ /* 0x000fe20000400000 */
[----:B------:R-:W-:-:S02]  /*1ee0*/  IMAD.MOV.U32 R15, RZ, RZ, R13 ;  /* 0x000000ffff0f7224 */ /* 0x000fc400078e000d */
[C---:B-----5:R-:W-:Y:S01]  /*1ef0*/  FMUL R20, R2.reuse, R20 ;  /* 0x0000001402147220 */ /* 0x060fe20000400000 */
[C---:B------:R-:W-:Y:S01]  /*1f00*/  FMUL R21, R2.reuse, R21 ;  /* 0x0000001502157220 */ /* 0x040fe20000400000 */
[----:B------:R-:W-:Y:S02]  /*1f10*/  IMAD.MOV.U32 R18, RZ, RZ, R16 ;  /* 0x000000ffff127224 */ /* 0x000fe400078e0010 */
[C---:B------:R-:W-:Y:S01]  /*1f20*/  FMUL R152, R2.reuse, R152 ;  /* 0x0000009802987220 */ /* 0x040fe20000400000 */
[----:B------:R-:W-:Y:S01]  /*1f30*/  FMUL R153, R2, R153 ;  /* 0x0000009902997220 */ /* 0x000fe20000400000 */
[----:B------:R1:W-:Y:S01]  /*1f40*/  STL.128 [R1+0x20], R12 ;  /* 0x0000200c01007387 */ /* 0x0003e20000100c00 */
[----:B------:R-:W-:Y:S02]  /*1f50*/  IMAD.MOV.U32 R19, RZ, RZ, R17 ;  /* 0x000000ffff137224 */ /* 0x000fe400078e0011 */
[----:B------:R-:W-:Y:S02]  /*1f60*/  IMAD.MOV.U32 R22, RZ, RZ, R20 ;  /* 0x000000ffff167224 */ /* 0x000fe400078e0014 */
[----:B------:R-:W-:Y:S01]  /*1f70*/  IMAD.MOV.U32 R23, RZ, RZ, R21 ;  /* 0x000000ffff177224 */ /* 0x000fe200078e0015 */
[----:B------:R-:W-:Y:S01]  /*1f80*/  STL.128 [R1+0x30], R16 ;  /* 0x0000301001007387 */ /* 0x000fe20000100c00 */
[----:B------:R-:W-:-:S02]  /*1f90*/  IMAD.MOV.U32 R154, RZ, RZ, R152 ;  /* 0x000000ffff9a7224 */ /* 0x000fc400078e0098 */
[----:B------:R-:W-:Y:S01]  /*1fa0*/  IMAD.MOV.U32 R155, RZ, RZ, R153 ;  /* 0x000000ffff9b7224 */ /* 0x000fe200078e0099 */
[----:B------:R-:W-:Y:S04]  /*1fb0*/  STL.128 [R1+0x40], R20 ;  /* 0x0000401401007387 */ /* 0x000fe80000100c00 */
[----:B------:R-:W-:Y:S01]  /*1fc0*/  STL.128 [R1+0x50], R152 ;  /* 0x0000509801007387 */ /* 0x000fe20000100c00 */
[----:B-1----:R-:W-:Y:S01]  /*1fd0*/  SHF.L.U32 R13, R0, 0x1f, RZ ;  /* 0x0000001f000d7819 */ /* 0x002fe200000006ff */
[----:B------:R-:W-:Y:S02]  /*1fe0*/  WARPGROUP.DEPBAR.LE gsb0, 0x0 ;  /* 0x00008000000079c5 */ /* 0x000fe40000010000 */
[----:B------:R-:W1:Y:S04]  /*1ff0*/  LDS.64 R156, [R11+0x1c0c0] ;  /* 0x01c0c0000b9c7984 */ /* 0x000e680000000a00 */
[----:B------:R2:W3:Y:S02]  /*2000*/  LDS.64 R158, [R11+0x1c0e0] ;  /* 0x01c0e0000b9e7984 */ /* 0x0004e40000000a00 */
[----:B--2---:R-:W-:-:S05]  /*2010*/  IMAD.MOV.U32 R11, RZ, RZ, R9 ;  /* 0x000000ffff0b7224 */ /* 0x004fca00078e0009 */
[----:B------:R3:W-:Y:S01]  /*2020*/  STL.128 [R1+0x10], R8 ;  /* 0x0000100801007387 */ /* 0x0007e20000100c00 */
[C---:B-1----:R-:W-:Y:S01]  /*2030*/  FMUL R4, R2.reuse, R156 ;  /* 0x0000009c02047220 */ /* 0x042fe20000400000 */
[C---:B------:R-:W-:Y:S01]  /*2040*/  FMUL R5, R2.reuse, R157 ;  /* 0x0000009d02057220 */ /* 0x040fe20000400000 */
[C---:B---3--:R-:W-:Y:S01]  /*2050*/  FMUL R8, R2.reuse, R158 ;  /* 0x0000009e02087220 */ /* 0x048fe20000400000 */
[----:B------:R-:W-:Y:S01]  /*2060*/  FMUL R9, R2, R159 ;  /* 0x0000009f02097220 */ /* 0x000fe20000400000 */
[----:B------:R-:W-:Y:S02]  /*2070*/  IMAD R2, R3, 0x40, R170 ;  /* 0x0000004003027824 */ /* 0x000fe400078e02aa */
[----:B------:R-:W-:Y:S02]  /*2080*/  IMAD.MOV.U32 R6, RZ, RZ, R4 ;  /* 0x000000ffff067224 */ /* 0x000fe400078e0004 */
[----:B------:R-:W-:Y:S01]  /*2090*/  IMAD.MOV.U32 R7, RZ, RZ, R5 ;  /* 0x000000ffff077224 */ /* 0x000fe200078e0005 */
[----:B------:R-:W-:Y:S01]  /*20a0*/  LEA R12, R2, UR37, 0x2 ;  /* 0x00000025020c7c11 */ /* 0x000fe2000f8e10ff */
[----:B------:R-:W-:-:S02]  /*20b0*/  IMAD.MOV.U32 R10, RZ, RZ, R8 ;  /* 0x000000ffff0a7224 */ /* 0x000fc400078e0008 */
[----:B------:R-:W-:Y:S01]  /*20c0*/  IMAD.MOV.U32 R11, RZ, RZ, R9 ;  /* 0x000000ffff0b7224 */ /* 0x000fe200078e0009 */
[----:B------:R1:W-:Y:S04]  /*20d0*/  STL.128 [R1+0x60], R4 ;  /* 0x0000600401007387 */ /* 0x0003e80000100c00 */
[----:B------:R1:W2:Y:S04]  /*20e0*/  LDS.64 R2, [R12+0x1c000] ;  /* 0x01c000000c027984 */ /* 0x0002a80000000a00 */
[----:B------:R1:W3:Y:S04]  /*20f0*/  LDS.64 R166, [R12+0x1c020] ;  /* 0x01c020000ca67984 */ /* 0x0002e80000000a00 */
[----:B------:R1:W4:Y:S04]  /*2100*/  LDS.64 R164, [R12+0x1c040] ;  /* 0x01c040000ca47984 */ /* 0x0003280000000a00 */
[----:B------:R1:W1:Y:S04]  /*2110*/  LDS.64 R160, [R12+0x1c060] ;  /* 0x01c060000ca07984 */ /* 0x0002680000000a00 */
[----:B------:R1:W1:Y:S04]  /*2120*/  LDS.64 R162, [R12+0x1c080] ;  /* 0x01c080000ca27984 */ /* 0x0002680000000a00 */
[----:B------:R1:W1:Y:S04]  /*2130*/  LDS.64 R182, [R12+0x1c0a0] ;  /* 0x01c0a0000cb67984 */ /* 0x0002680000000a00 */
[----:B------:R1:W1:Y:S04]  /*2140*/  LDS.64 R188, [R12+0x1c0c0] ;  /* 0x01c0c0000cbc7984 */ /* 0x0002680000000a00 */
[----:B------:R1:W1:Y:S01]  /*2150*/  LDS.64 R190, [R12+0x1c0e0] ;  /* 0x01c0e0000cbe7984 */ /* 0x0002620000000a00 */
[----:B------:R-:W-:-:S03]  /*2160*/  WARPGROUP.ARRIVE ;  /* 0x00000000000079c5 */ /* 0x000fc60000000000 */
[----:B------:R1:W-:Y:S03]  /*2170*/  STL.128 [R1+0x70], R8 ;  /* 0x0000700801007387 */ /* 0x0003e60000100c00 */
[----:B------:R-:W-:Y:S03]  /*2180*/  HGMMA.64x64x16.F32 R24, gdesc[UR16], R24, gsb0 ;  /* 0x00e00000101879f0 */ /* 0x000fe60008000818 */
[----:B------:R-:W-:Y:S02]  /*2190*/  WARPGROUP.DEPBAR.LE gsb0, 0x0 ;  /* 0x00008000000079c5 */ /* 0x000fe40000010000 */
[----:B------:R-:W5:Y:S02]  /*21a0*/  SYNCS.PHASECHK.TRANS64.TRYWAIT P1, [UR22], R13 ;  /* 0x0000000dff0075a7 */ /* 0x000f640008020156 */
[----:B-12345:R-:W-:Y:S05]  /*21b0*/  @!P1 BRA `(.L_x_25) ;  /* 0x0000006c00c09947 */ /* 0x03efea0003800000 */
.L_x_142:
[----:B------:R-:W2:Y:S04]  /*21c0*/  LDL.128 R184, [R1+0x10] ;  /* 0x0000100001b87983 */ /* 0x000ea80000100c00 */
[----:B------:R-:W3:Y:S04]  /*21d0*/  LDL.128 R156, [R1] ;  /* 0x00000000019c7983 */ /* 0x000ee80000100c00 */
[----:B------:R-:W4:Y:S04]  /*21e0*/  LDL.128 R16, [R1+0x20] ;  /* 0x0000200001107983 */ /* 0x000f280000100c00 */
[----:B-1----:R-:W5:Y:S04]  /*21f0*/  LDL.128 R4, [R1+0x30] ;  /* 0x0000300001047983 */ /* 0x002f680000100c00 */
[----:B------:R-:W5:Y:S04]  /*2200*/  LDL.128 R20, [R1+0x40] ;  /* 0x0000400001147983 */ /* 0x000f680000100c00 */
[----:B------:R-:W5:Y:S01]  /*2210*/  LDL.128 R152, [R1+0x50] ;  /* 0x0000500001987983 */ /* 0x000f620000100c00 */
[C---:B------:R-:W-:Y:S01]  /*2220*/  VIADD R178, R176.reuse, 0x1 ;  /* 0x00000001b0b27836 */ /* 0x040fe20000000000 */
[----:B------:R-:W-:Y:S01]  /*2230*/  ULDC UR23, c[0x0][0xa04] ;  /* 0x0002810000177ab9 */ /* 0x000fe20000000800 */
[----:B------:R-:W-:Y:S01]  /*2240*/  VIADD R177, R171, 0x8 ;  /* 0x00000008abb17836 */ /* 0x000fe20000000000 */
[----:B------:R-:W5:Y:S01]  /*2250*/  LDL.128 R8, [R1+0x60] ;  /* 0x0000600001087983 */ /* 0x000f620000100c00 */
[----:B------:R-:W-:Y:S01]  /*2260*/  VIADD R180, R176, 0x8 ;  /* 0x00000008b0b47836 */ /* 0x000fe20000000000 */
[----:B------:R-:W-:-:S02]  /*2270*/  ISETP.GE.AND P3, PT, R178, R171, PT ;  /* 0x000000abb200720c */ /* 0x000fc40003f66270 */
[----:B------:R-:W-:Y:S01]  /*2280*/  ISETP.GE.AND P1, PT, R178, R177, PT ;  /* 0x000000b1b200720c */ /* 0x000fe20003f26270 */
[----:B------:R-:W-:Y:S01]  /*2290*/  VIADD R178, R176, 0x9 ;  /* 0x00000009b0b27836 */ /* 0x000fe20000000000 */
[C---:B------:R-:W-:Y:S01]  /*22a0*/  ISETP.GE.AND P4, PT, R180.reuse, R171, PT ;  /* 0x000000abb400720c */ /* 0x040fe20003f86270 */
[----:B------:R-:W5:Y:S01]  /*22b0*/  LDL.128 R12, [R1+0x70] ;  /* 0x00007000010c7983 */ /* 0x000f620000100c00 */
[----:B------:R-:W-:Y:S01]  /*22c0*/  ISETP.GE.AND P6, PT, R180, R177, PT ;  /* 0x000000b1b400720c */ /* 0x000fe20003fc6270 */
[----:B------:R-:W-:Y:S01]  /*22d0*/  VIADD R180, R176, 0x10 ;  /* 0x00000010b0b47836 */ /* 0x000fe20000000000 */
[----:B------:R-:W-:Y:S01]  /*22e0*/  ISETP.GE.AND P2, PT, R178, R171, PT ;  /* 0x000000abb200720c */ /* 0x000fe20003f46270 */
[----:B------:R-:W-:Y:S01]  /*22f0*/  VIADD R192, R176, 0x11 ;  /* 0x00000011b0c07836 */ /* 0x000fe20000000000 */
[----:B------:R-:W-:Y:S01]  /*2300*/  ISETP.GE.AND P5, PT, R178, R177, PT ;  /* 0x000000b1b200720c */ /* 0x000fe20003fa6270 */
[----:B------:R-:W-:Y:S01]  /*2310*/  ULOP3.LUT UR22, UR39, 0x1, URZ, 0xc, !UPT ;  /* 0x0000000127167892 */ /* 0x000fe2000f8e0c3f */
[----:B------:R-:W-:Y:S01]  /*2320*/  FSEL R178, R57, -INF , P3 ;  /* 0xff80000039b27808 */ /* 0x000fe20001800000 */
[----:B------:R-:W-:Y:S01]  /*2330*/  USHF.L.U32 UR16, UR36, 0x1, URZ ;  /* 0x0000000124107899 */ /* 0x000fe2000800063f */
[----:B------:R-:W-:Y:S01]  /*2340*/  FSEL R194, R59, -INF , P1 ;  /* 0xff8000003bc27808 */ /* 0x000fe20000800000 */
[----:B------:R-:W-:Y:S01]  /*2350*/  ULEA UR17, UR20, UR9, 0x9 ;  /* 0x0000000914117291 */ /* 0x000fe2000f8e483f */
[C---:B------:R-:W-:Y:S01]  /*2360*/  ISETP.GE.AND P3, PT, R180.reuse, R171, PT ;  /* 0x000000abb400720c */ /* 0x040fe20003f66270 */
[----:B------:R-:W-:Y:S01]  /*2370*/  ULOP3.LUT UR16, UR16, 0xfffffffe, UR22, 0xe2, !UPT ;  /* 0xfffffffe10107892 */ /* 0x000fe2000f8ee216 */
[----:B------:R-:W-:Y:S01]  /*2380*/  ISETP.GE.AND P1, PT, R180, R177, PT ;  /* 0x000000b1b400720c */ /* 0x000fe20003f26270 */
[----:B------:R-:W-:Y:S01]  /*2390*/  VIADD R180, R176, 0x18 ;  /* 0x00000018b0b47836 */ /* 0x000fe20000000000 */
[----:B------:R-:W-:Y:S01]  /*23a0*/  FSEL R193, R60, -INF , P4 ;  /* 0xff8000003cc17808 */ /* 0x000fe20002000000 */
[----:B------:R-:W-:Y:S01]  /*23b0*/  VIADD R60, R176, 0x19 ;  /* 0x00000019b03c7836 */ /* 0x000fe20000000000 */
[----:B------:R-:W-:Y:S01]  /*23c0*/  FSEL R195, R62, -INF , P6 ;  /* 0xff8000003ec37808 */ /* 0x000fe20003000000 */
[----:B------:R-:W-:Y:S01]  /*23d0*/  VIADD R62, R176, 0x20 ;  /* 0x00000020b03e7836 */ /* 0x000fe20000000000 */
[C---:B------:R-:W-:Y:S01]  /*23e0*/  ISETP.GE.AND P4, PT, R192.reuse, R171, PT ;  /* 0x000000abc000720c */ /* 0x040fe20003f86270 */
[----:B------:R-:W-:Y:S01]  /*23f0*/  ULEA UR16, UR16, UR21, 0x3 ;  /* 0x0000001510107291 */ /* 0x000fe2000f8e183f */
[----:B------:R-:W-:Y:S01]  /*2400*/  ISETP.GE.AND P6, PT, R192, R177, PT ;  /* 0x000000b1c000720c */ /* 0x000fe20003fc6270 */
[----:B------:R-:W-:Y:S01]  /*2410*/  UMOV UR18, UR17 ;  /* 0x0000001100127c82 */ /* 0x000fe20008000000 */
[----:B------:R-:W-:Y:S01]  /*2420*/  FSEL R196, R61, -INF , P2 ;  /* 0xff8000003dc47808 */ /* 0x000fe20001000000 */
[----:B------:R-:W-:Y:S01]  /*2430*/  UMOV UR19, 0x40000040 ;  /* 0x4000004000137882 */ /* 0x000fe20000000000 */
[----:B------:R-:W-:Y:S01]  /*2440*/  FSEL R198, R63, -INF , P5 ;  /* 0xff8000003fc67808 */ /* 0x000fe20002800000 */
[----:B------:R-:W-:Y:S01]  /*2450*/  FADD R30, R30, -R166 ;  /* 0x800000a61e1e7221 */ /* 0x000fe20000000000 */
[----:B------:R-:W-:Y:S01]  /*2460*/  FSEL R181, R64, -INF , P3 ;  /* 0xff80000040b57808 */ /* 0x000fe20001800000 */
[----:B------:R-:W-:Y:S01]  /*2470*/  VIADD R64, R176, 0x29 ;  /* 0x00000029b0407836 */ /* 0x000fe20000000000 */
[----:B------:R-:W-:Y:S01]  /*2480*/  FSEL R179, R66, -INF , P1 ;  /* 0xff80000042b37808 */ /* 0x000fe20000800000 */
[----:B------:R-:W-:Y:S01]  /*2490*/  VIADD R66, R176, 0x30 ;  /* 0x00000030b0427836 */ /* 0x000fe20000000000 */
[C---:B------:R-:W-:Y:S01]  /*24a0*/  ISETP.GE.AND P2, PT, R180.reuse, R171, PT ;  /* 0x000000abb400720c */ /* 0x040fe20003f46270 */
[----:B------:R-:W-:Y:S01]  /*24b0*/  SYNCS.ARRIVE.TRANS64.A1T0 RZ, [UR16], RZ ;  /* 0x000000ffffff79a7 */ /* 0x000fe20008100010 */
[----:B------:R-:W-:Y:S01]  /*24c0*/  ISETP.GE.AND P5, PT, R180, R177, PT ;  /* 0x000000b1b400720c */ /* 0x000fe20003fa6270 */
[----:B------:R-:W-:Y:S01]  /*24d0*/  ULDC UR16, c[0x0][0xa00] ;  /* 0x0002800000107ab9 */ /* 0x000fe20000000800 */
[----:B------:R-:W-:Y:S01]  /*24e0*/  ISETP.GE.AND P3, PT, R60, R171, PT ;  /* 0x000000ab3c00720c */ /* 0x000fe20003f66270 */
[--C-:B------:R-:W-:Y:S01]  /*24f0*/  FADD R32, R32, -R164.reuse ;  /* 0x800000a420207221 */ /* 0x100fe20000000000 */
[----:B------:R-:W-:Y:S01]  /*2500*/  ISETP.GE.AND P1, PT, R60, R177, PT ;  /* 0x000000b13c00720c */ /* 0x000fe20003f26270 */
[----:B------:R-:W-:Y:S01]  /*2510*/  VIADD R60, R176, 0x21 ;  /* 0x00000021b03c7836 */ /* 0x000fe20000000000 */
[----:B------:R-:W-:Y:S01]  /*2520*/  FSEL R192, R65, -INF , P4 ;  /* 0xff80000041c07808 */ /* 0x000fe20002000000 */
[----:B------:R-:W-:Y:S01]  /*2530*/  FADD R35, R35, -R165 ;  /* 0x800000a523237221 */ /* 0x000fe20000000000 */
[----:B------:R-:W-:Y:S01]  /*2540*/  FSEL R180, R67, -INF , P6 ;  /* 0xff80000043b47808 */ /* 0x000fe20003000000 */
[----:B------:R-:W-:Y:S01]  /*2550*/  FADD R34, R34, -R164 ;  /* 0x800000a422227221 */ /* 0x000fe20000000000 */
[----:B------:R-:W-:Y:S01]  /*2560*/  ISETP.GE.AND P4, PT, R62, R171, PT ;  /* 0x000000ab3e00720c */ /* 0x000fe20003f86270 */
[--C-:B------:R-:W-:Y:S01]  /*2570*/  FADD R36, R36, -R160.reuse ;  /* 0x800000a024247221 */ /* 0x100fe20000000000 */
[----:B------:R-:W-:Y:S01]  /*2580*/  ISETP.GE.AND P6, PT, R62, R177, PT ;  /* 0x000000b13e00720c */ /* 0x000fe20003fc6270 */
[----:B------:R-:W-:Y:S01]  /*2590*/  VIADD R62, R176, 0x28 ;  /* 0x00000028b03e7836 */ /* 0x000fe20000000000 */
[----:B------:R-:W-:Y:S01]  /*25a0*/  FSEL R67, R68, -INF , P2 ;  /* 0xff80000044437808 */ /* 0x000fe20001000000 */
[----:B------:R-:W-:Y:S01]  /*25b0*/  VIADD R68, R176, 0x31 ;  /* 0x00000031b0447836 */ /* 0x000fe20000000000 */
[----:B------:R-:W-:Y:S01]  /*25c0*/  FSEL R63, R70, -INF , P5 ;  /* 0xff800000463f7808 */ /* 0x000fe20002800000 */
[----:B------:R-:W-:Y:S01]  /*25d0*/  FADD R38, R38, -R160 ;  /* 0x800000a026267221 */ /* 0x000fe20000000000 */
[----:B------:R-:W-:Y:S01]  /*25e0*/  ISETP.GE.AND P2, PT, R60, R171, PT ;  /* 0x000000ab3c00720c */ /* 0x000fe20003f46270 */
[--C-:B------:R-:W-:Y:S01]  /*25f0*/  FADD R40, R40, -R162.reuse ;  /* 0x800000a228287221 */ /* 0x100fe20000000000 */
[-C--:B------:R-:W-:Y:S01]  /*2600*/  ISETP.GE.AND P5, PT, R60, R177.reuse, PT ;  /* 0x000000b13c00720c */ /* 0x080fe20003fa6270 */
[----:B------:R-:W-:Y:S01]  /*2610*/  FADD R39, R39, -R161 ;  /* 0x800000a127277221 */ /* 0x000fe20000000000 */
[----:B------:R-:W-:Y:S01]  /*2620*/  FSEL R60, R71, -INF , P1 ;  /* 0xff800000473c7808 */ /* 0x000fe20000800000 */
[--C-:B------:R-:W-:Y:S01]  /*2630*/  FADD R41, R41, -R163.reuse ;  /* 0x800000a329297221 */ /* 0x100fe20000000000 */
[----:B------:R-:W-:Y:S01]  /*2640*/  FSEL R59, R74, -INF , P6 ;  /* 0xff8000004a3b7808 */ /* 0x000fe20003000000 */
[----:B------:R-:W-:Y:S01]  /*2650*/  FADD R42, R42, -R162 ;  /* 0x800000a22a2a7221 */ /* 0x000fe20000000000 */
[----:B------:R-:W-:Y:S01]  /*2660*/  FSEL R70, R69, -INF , P3 ;  /* 0xff80000045467808 */ /* 0x000fe20001800000 */
[----:B------:R-:W-:Y:S01]  /*2670*/  FADD R43, R43, -R163 ;  /* 0x800000a32b2b7221 */ /* 0x000fe20000000000 */
[-C--:B------:R-:W-:Y:S01]  /*2680*/  ISETP.GE.AND P1, PT, R62, R177.reuse, PT ;  /* 0x000000b13e00720c */ /* 0x080fe20003f26270 */
[--C-:B------:R-:W-:Y:S01]  /*2690*/  FADD R48, R48, -R188.reuse ;  /* 0x800000bc30307221 */ /* 0x100fe20000000000 */
[----:B------:R-:W-:Y:S01]  /*26a0*/  FSEL R61, R72, -INF , P4 ;  /* 0xff800000483d7808 */ /* 0x000fe20002000000 */
[----:B------:R-:W-:Y:S01]  /*26b0*/  VIADD R72, R176, 0x38 ;  /* 0x00000038b0487836 */ /* 0x000fe20000000000 */
[----:B------:R-:W-:Y:S01]  /*26c0*/  ISETP.GE.AND P6, PT, R64, R177, PT ;  /* 0x000000b14000720c */ /* 0x000fe20003fc6270 */
[----:B------:R-:W-:Y:S01]  /*26d0*/  FADD R50, R50, -R188 ;  /* 0x800000bc32327221 */ /* 0x000fe20000000000 */
[-C--:B------:R-:W-:Y:S01]  /*26e0*/  ISETP.GE.AND P3, PT, R62, R171.reuse, PT ;  /* 0x000000ab3e00720c */ /* 0x080fe20003f66270 */
[--C-:B------:R-:W-:Y:S01]  /*26f0*/  FADD R51, R51, -R189.reuse ;  /* 0x800000bd33337221 */ /* 0x100fe20000000000 */
[-C--:B------:R-:W-:Y:S01]  /*2700*/  ISETP.GE.AND P4, PT, R64, R171.reuse, PT ;  /* 0x000000ab4000720c */ /* 0x080fe20003f86270 */
[----:B------:R-:W-:Y:S01]  /*2710*/  FADD R44, R44, -R182 ;  /* 0x800000b62c2c7221 */ /* 0x000fe20000000000 */
[----:B------:R-:W-:Y:S01]  /*2720*/  FSEL R62, R73, -INF , P2 ;  /* 0xff800000493e7808 */ /* 0x000fe20001000000 */
[----:B------:R-:W-:Y:S01]  /*2730*/  UIADD3 UR36, UR36, 0x1, URZ ;  /* 0x0000000124247890 */ /* 0x000fe2000fffe03f */
[----:B------:R-:W-:Y:S01]  /*2740*/  FSEL R64, R75, -INF , P5 ;  /* 0xff8000004b407808 */ /* 0x000fe20002800000 */
[----:B------:R-:W-:Y:S01]  /*2750*/  FADD R49, R49, -R189 ;  /* 0x800000bd31317221 */ /* 0x000fe20000000000 */
[----:B------:R-:W-:Y:S01]  /*2760*/  ISETP.GE.AND P2, PT, R66, R171, PT ;  /* 0x000000ab4200720c */ /* 0x000fe20003f46270 */
[----:B------:R-:W-:Y:S01]  /*2770*/  FADD R52, R52, -R190 ;  /* 0x800000be34347221 */ /* 0x000fe20000000000 */
[-C--:B------:R-:W-:Y:S01]  /*2780*/  ISETP.GE.AND P5, PT, R66, R177.reuse, PT ;  /* 0x000000b14200720c */ /* 0x080fe20003fa6270 */
[----:B------:R-:W-:Y:S01]  /*2790*/  FADD R53, R53, -R191 ;  /* 0x800000bf35357221 */ /* 0x000fe20000000000 */
[----:B------:R-:W-:Y:S01]  /*27a0*/  FSEL R57, R78, -INF , P1 ;  /* 0xff8000004e397808 */ /* 0x000fe20000800000 */
[----:B------:R-:W-:Y:S01]  /*27b0*/  UISETP.NE.AND UP0, UPT, UR36, 0x2, UPT ;  /* 0x000000022400788c */ /* 0x000fe2000bf05270 */
[----:B------:R-:W-:Y:S01]  /*27c0*/  FSEL R66, R79, -INF , P6 ;  /* 0xff8000004f427808 */ /* 0x000fe20003000000 */
[----:B------:R-:W-:Y:S01]  /*27d0*/  FADD R33, R33, -R165 ;  /* 0x800000a521217221 */ /* 0x000fe20000000000 */
[-C--:B------:R-:W-:Y:S01]  /*27e0*/  ISETP.GE.AND P1, PT, R68, R177.reuse, PT ;  /* 0x000000b14400720c */ /* 0x080fe20003f26270 */
[----:B------:R-:W-:Y:S01]  /*27f0*/  FADD R37, R37, -R161 ;  /* 0x800000a125257221 */ /* 0x000fe20000000000 */
[----:B------:R-:W-:Y:S01]  /*2800*/  FSEL R69, R80, -INF , P2 ;  /* 0xff80000050457808 */ /* 0x000fe20001000000 */
[----:B------:R-:W-:Y:S01]  /*2810*/  FADD R80, R29, -R167 ;  /* 0x800000a71d507221 */ /* 0x000fe20000000000 */
[----:B------:R-:W-:Y:S01]  /*2820*/  FSEL R74, R83, -INF , P1 ;  /* 0xff800000534a7808 */ /* 0x000fe20000800000 */
[----:B------:R-:W-:Y:S01]  /*2830*/  FADD R83, R28, -R166 ;  /* 0x800000a61c537221 */ /* 0x000fe20000000000 */
[----:B------:R-:W-:Y:S01]  /*2840*/  ISETP.GE.AND P6, PT, R72, R177, PT ;  /* 0x000000b14800720c */ /* 0x000fe20003fc6270 */
[----:B------:R-:W-:Y:S01]  /*2850*/  FADD R46, R46, -R182 ;  /* 0x800000b62e2e7221 */ /* 0x000fe20000000000 */
[----:B------:R-:W-:Y:S01]  /*2860*/  FSEL R65, R76, -INF , P3 ;  /* 0xff8000004c417808 */ /* 0x000fe20001800000 */
[----:B------:R-:W-:Y:S01]  /*2870*/  VIADD R76, R176, 0x39 ;  /* 0x00000039b04c7836 */ /* 0x000fe20000000000 */
[----:B------:R-:W-:Y:S01]  /*2880*/  ISETP.GE.AND P3, PT, R68, R171, PT ;  /* 0x000000ab4400720c */ /* 0x000fe20003f66270 */
[----:B------:R-:W-:Y:S01]  /*2890*/  FADD R45, R45, -R183 ;  /* 0x800000b72d2d7221 */ /* 0x000fe20000000000 */
[----:B------:R-:W-:Y:S01]  /*28a0*/  FSEL R71, R82, -INF , P5 ;  /* 0xff80000052477808 */ /* 0x000fe20002800000 */
[----:B------:R-:W-:Y:S01]  /*28b0*/  FADD R82, R31, -R167 ;  /* 0x800000a71f527221 */ /* 0x000fe20000000000 */
[----:B------:R-:W-:Y:S01]  /*28c0*/  FSEL R75, R86, -INF , P6 ;  /* 0xff800000564b7808 */ /* 0x000fe20003000000 */
[----:B------:R-:W-:Y:S01]  /*28d0*/  FADD R47, R47, -R183 ;  /* 0x800000b72f2f7221 */ /* 0x000fe20000000000 */
[----:B------:R-:W-:Y:S01]  /*28e0*/  ISETP.GE.AND P5, PT, R176, R177, PT ;  /* 0x000000b1b000720c */ /* 0x000fe20003fa6270 */
[----:B------:R-:W-:Y:S01]  /*28f0*/  FADD R54, R54, -R190 ;  /* 0x800000be36367221 */ /* 0x000fe20000000000 */
[-C--:B------:R-:W-:Y:S01]  /*2900*/  ISETP.GE.AND P6, PT, R176, R171.reuse, PT ;  /* 0x000000abb000720c */ /* 0x080fe20003fc6270 */
[----:B------:R-:W-:Y:S01]  /*2910*/  FADD R55, R55, -R191 ;  /* 0x800000bf37377221 */ /* 0x000fe20000000000 */
[----:B------:R-:W-:Y:S01]  /*2920*/  FSEL R68, R77, -INF , P4 ;  /* 0xff8000004d447808 */ /* 0x000fe20002000000 */
[----:B------:R-:W-:Y:S01]  /*2930*/  USEL UR36, UR36, URZ, UP0 ;  /* 0x0000003f24247287 */ /* 0x000fe20008000000 */
[----:B------:R-:W-:-:S02]  /*2940*/  ISETP.GE.AND P4, PT, R72, R171, PT ;  /* 0x000000ab4800720c */ /* 0x000fc40003f86270 */
[----:B------:R-:W-:Y:S02]  /*2950*/  FSEL R72, R81, -INF , P3 ;  /* 0xff80000051487808 */ /* 0x000fe40001800000 */
[----:B------:R-:W-:Y:S02]  /*2960*/  FSEL R77, R58, -INF , P5 ;  /* 0xff8000003a4d7808 */ /* 0x000fe40002800000 */
[----:B------:R-:W-:Y:S02]  /*2970*/  FSEL R81, R56, -INF , P6 ;  /* 0xff80000038517808 */ /* 0x000fe40003000000 */
[----:B------:R-:W-:Y:S02]  /*2980*/  ISETP.GE.AND P3, PT, R76, R177, PT ;  /* 0x000000b14c00720c */ /* 0x000fe40003f66270 */
[----:B------:R-:W-:Y:S02]  /*2990*/  FSEL R73, R84, -INF , P4 ;  /* 0xff80000054497808 */ /* 0x000fe40002000000 */
[----:B------:R-:W-:Y:S01]  /*29a0*/  ISETP.GE.AND P4, PT, R76, R171, PT ;  /* 0x000000ab4c00720c */ /* 0x000fe20003f86270 */
[--C-:B------:R-:W-:Y:S01]  /*29b0*/  FADD R76, R24, -R2.reuse ;  /* 0x80000002184c7221 */ /* 0x100fe20000000000 */
[----:B------:R-:W-:Y:S01]  /*29c0*/  FSEL R58, R87, -INF , P3 ;  /* 0xff800000573a7808 */ /* 0x000fe20001800000 */
[----:B------:R-:W-:Y:S01]  /*29d0*/  FADD R2, R26, -R2 ;  /* 0x800000021a027221 */ /* 0x000fe20000000000 */
[----:B------:R-:W-:Y:S01]  /*29e0*/  FSEL R56, R85, -INF , P4 ;  /* 0xff80000055387808 */ /* 0x000fe20002000000 */
[----:B--2---:R-:W-:Y:S01]  /*29f0*/  FFMA R78, R193, UR23, -R184 ;  /* 0x00000017c14e7c23 */ /* 0x004fe200080008b8 */
[----:B------:R-:W-:Y:S01]  /*2a00*/  FFMA R79, R196, UR23, -R185 ;  /* 0x00000017c44f7c23 */ /* 0x000fe200080008b9 */
[----:B------:R-:W-:Y:S01]  /*2a10*/  FFMA R186, R195, UR23, -R186 ;  /* 0x00000017c3ba7c23 */ /* 0x000fe200080008ba */
[----:B------:R-:W-:Y:S01]  /*2a20*/  FFMA R187, R198, UR23, -R187 ;  /* 0x00000017c6bb7c23 */ /* 0x000fe200080008bb */
[----:B---3--:R-:W-:Y:S01]  /*2a30*/  FFMA R158, R77, UR23, -R158 ;  /* 0x000000174d9e7c23 */ /* 0x008fe2000800089e */
[----:B------:R-:W-:Y:S01]  /*2a40*/  FSETP.GEU.AND P2, PT, R78, -126, PT ;  /* 0xc2fc00004e00780b */ /* 0x000fe20003f4e000 */
[----:B------:R-:W-:Y:S01]  /*2a50*/  FFMA R159, R194, UR23, -R159 ;  /* 0x00000017c29f7c23 */ /* 0x000fe2000800089f */
[----:B------:R-:W-:Y:S01]  /*2a60*/  FSETP.GEU.AND P1, PT, R79, -126, PT ;  /* 0xc2fc00004f00780b */ /* 0x000fe20003f2e000 */
[----:B------:R-:W-:Y:S01]  /*2a70*/  FFMA R81, R81, UR23, -R156 ;  /* 0x0000001751517c23 */ /* 0x000fe2000800089c */
[----:B------:R-:W-:Y:S01]  /*2a80*/  FFMA R157, R178, UR23, -R157 ;  /* 0x00000017b29d7c23 */ /* 0x000fe2000800089d */
[----:B------:R-:W-:Y:S01]  /*2a90*/  FSETP.GEU.AND P5, PT, R186, -126, PT ;  /* 0xc2fc0000ba00780b */ /* 0x000fe20003fae000 */
[----:B----4-:R-:W-:Y:S01]  /*2aa0*/  FFMA R181, R181, UR23, -R16 ;  /* 0x00000017b5b57c23 */ /* 0x010fe20008000810 */
[----:B------:R-:W-:Y:S01]  /*2ab0*/  FSETP.GEU.AND P3, PT, R187, -126, PT ;  /* 0xc2fc0000bb00780b */ /* 0x000fe20003f6e000 */
[----:B------:R-:W-:Y:S01]  /*2ac0*/  FFMA R192, R192, UR23, -R17 ;  /* 0x00000017c0c07c23 */ /* 0x000fe20008000811 */
[----:B------:R-:W-:Y:S01]  /*2ad0*/  FSETP.GEU.AND P4, PT, R158, -126, PT ;  /* 0xc2fc00009e00780b */ /* 0x000fe20003f8e000 */
[--C-:B------:R-:W-:Y:S01]  /*2ae0*/  FADD R77, R25, -R3.reuse ;  /* 0x80000003194d7221 */ /* 0x100fe20000000000 */
[----:B------:R-:W-:Y:S01]  /*2af0*/  FSETP.GEU.AND P6, PT, R159, -126, PT ;  /* 0xc2fc00009f00780b */ /* 0x000fe20003fce000 */
[----:B------:R-:W-:Y:S01]  /*2b00*/  FADD R3, R27, -R3 ;  /* 0x800000031b037221 */ /* 0x000fe20000000000 */
[----:B------:R-:W-:Y:S01]  /*2b10*/  @!P2 FMUL R78, R78, 0.5 ;  /* 0x3f0000004e4ea820 */ /* 0x000fe20000400000 */
[----:B------:R-:W-:Y:S01]  /*2b20*/  FFMA R18, R179, UR23, -R18 ;  /* 0x00000017b3127c23 */ /* 0x000fe20008000812 */
[----:B------:R-:W-:Y:S01]  /*2b30*/  @!P1 FMUL R79, R79, 0.5 ;  /* 0x3f0000004f4f9820 */ /* 0x000fe20000400000 */
[----:B------:R-:W-:Y:S01]  /*2b40*/  FFMA R19, R180, UR23, -R19 ;  /* 0x00000017b4137c23 */ /* 0x000fe20008000813 */
[----:B-----5:R-:W-:Y:S01]  /*2b50*/  FFMA R70, R70, UR23, -R5 ;  /* 0x0000001746467c23 */ /* 0x020fe20008000805 */
[----:B------:R-:W-:Y:S01]  /*2b60*/  @!P5 FMUL R186, R186, 0.5 ;  /* 0x3f000000babad820 */ /* 0x000fe20000400000 */
[----:B------:R-:W1:Y:S01]  /*2b70*/  MUFU.EX2 R78, R78 ;  /* 0x0000004e004e7308 */ /* 0x000e620000000800 */
[----:B------:R-:W-:Y:S01]  /*2b80*/  @!P3 FMUL R187, R187, 0.5 ;  /* 0x3f000000bbbbb820 */ /* 0x000fe20000400000 */
[----:B------:R-:W-:Y:S01]  /*2b90*/  FFMA R6, R63, UR23, -R6 ;  /* 0x000000173f067c23 */ /* 0x000fe20008000806 */
[----:B------:R-:W-:Y:S01]  /*2ba0*/  @!P4 FMUL R158, R158, 0.5 ;  /* 0x3f0000009e9ec820 */ /* 0x000fe20000400000 */
[----:B------:R-:W-:Y:S01]  /*2bb0*/  FFMA R7, R60, UR23, -R7 ;  /* 0x000000173c077c23 */ /* 0x000fe20008000807 */
[----:B------:R-:W-:Y:S01]  /*2bc0*/  @!P6 FMUL R159, R159, 0.5 ;  /* 0x3f0000009f9fe820 */ /* 0x000fe20000400000 */
[----:B------:R-:W-:Y:S01]  /*2bd0*/  FFMA R4, R67, UR23, -R4 ;  /* 0x0000001743047c23 */ /* 0x000fe20008000804 */
[----:B------:R-:W-:Y:S01]  /*2be0*/  FFMA R20, R61, UR23, -R20 ;  /* 0x000000173d147c23 */ /* 0x000fe20008000814 */
[----:B------:R-:W2:Y:S01]  /*2bf0*/  MUFU.EX2 R79, R79 ;  /* 0x0000004f004f7308 */ /* 0x000ea20000000800 */
[----:B------:R-:W-:Y:S01]  /*2c00*/  FFMA R21, R62, UR23, -R21 ;  /* 0x000000173e157c23 */ /* 0x000fe20008000815 */
[----:B------:R-:W-:Y:S01]  /*2c10*/  FFMA R65, R65, UR23, -R152 ;  /* 0x0000001741417c23 */ /* 0x000fe20008000898 */
[----:B------:R-:W-:Y:S01]  /*2c20*/  FFMA R68, R68, UR23, -R153 ;  /* 0x0000001744447c23 */ /* 0x000fe20008000899 */
[----:B------:R-:W-:Y:S01]  /*2c30*/  FFMA R57, R57, UR23, -R154 ;  /* 0x0000001739397c23 */ /* 0x000fe2000800089a */
[----:B------:R-:W-:Y:S01]  /*2c40*/  FFMA R66, R66, UR23, -R155 ;  /* 0x0000001742427c23 */ /* 0x000fe2000800089b */
[----:B------:R-:W-:Y:S01]  /*2c50*/  FFMA R22, R59, UR23, -R22 ;  /* 0x000000173b167c23 */ /* 0x000fe20008000816 */
[----:B------:R-:W-:Y:S01]  /*2c60*/  FFMA R23, R64, UR23, -R23 ;  /* 0x0000001740177c23 */ /* 0x000fe20008000817 */
[----:B------:R-:W3:Y:S01]  /*2c70*/  MUFU.EX2 R186, R186 ;  /* 0x000000ba00ba7308 */ /* 0x000ee20000000800 */
[----:B-1----:R-:W-:Y:S01]  /*2c80*/  @!P2 FMUL R78, R78, R78 ;  /* 0x0000004e4e4ea220 */ /* 0x002fe20000400000 */
[----:B------:R-:W-:Y:S01]  /*2c90*/  FSETP.GEU.AND P2, PT, R81, -126, PT ;  /* 0xc2fc00005100780b */ /* 0x000fe20003f4e000 */
[----:B------:R-:W-:Y:S01]  /*2ca0*/  FFMA R8, R69, UR23, -R8 ;  /* 0x0000001745087c23 */ /* 0x000fe20008000808 */
[----:B------:R-:W-:Y:S01]  /*2cb0*/  FFMA R9, R72, UR23, -R9 ;  /* 0x0000001748097c23 */ /* 0x000fe20008000809 */
[----:B------:R-:W-:Y:S01]  /*2cc0*/  FFMA R10, R71, UR23, -R10 ;  /* 0x00000017470a7c23 */ /* 0x000fe2000800080a */
[----:B------:R-:W-:Y:S01]  /*2cd0*/  FFMA R11, R74, UR23, -R11 ;  /* 0x000000174a0b7c23 */ /* 0x000fe2000800080b */
[----:B------:R-:W-:Y:S01]  /*2ce0*/  FFMA R13, R56, UR23, -R13 ;  /* 0x00000017380d7c23 */ /* 0x000fe2000800080d */
[----:B------:R-:W1:Y:S01]  /*2cf0*/  MUFU.EX2 R187, R187 ;  /* 0x000000bb00bb7308 */ /* 0x000e620000000800 */
[----:B--2---:R-:W-:Y:S01]  /*2d00*/  @!P1 FMUL R79, R79, R79 ;  /* 0x0000004f4f4f9220 */ /* 0x004fe20000400000 */
[----:B------:R-:W-:Y:S01]  /*2d10*/  FSETP.GEU.AND P1, PT, R157, -126, PT ;  /* 0xc2fc00009d00780b */ /* 0x000fe20003f2e000 */
[----:B------:R-:W-:Y:S01]  /*2d20*/  FFMA R14, R75, UR23, -R14 ;  /* 0x000000174b0e7c23 */ /* 0x000fe2000800080e */
[----:B------:R-:W-:Y:S01]  /*2d30*/  FFMA R15, R58, UR23, -R15 ;  /* 0x000000173a0f7c23 */ /* 0x000fe2000800080f */
[----:B------:R-:W-:Y:S01]  /*2d40*/  FFMA R12, R73, UR23, -R12 ;  /* 0x00000017490c7c23 */ /* 0x000fe2000800080c */
[----:B------:R-:W-:Y:S01]  /*2d50*/  F2FP.F16.F32.PACK_AB R26, R79, R78 ;  /* 0x0000004e4f1a723e */ /* 0x000fe200000000ff */
[----:B------:R-:W-:Y:S01]  /*2d60*/  @!P2 FMUL R81, R81, 0.5 ;  /* 0x3f0000005151a820 */ /* 0x000fe20000400000 */
[----:B------:R-:W2:Y:S01]  /*2d70*/  MUFU.EX2 R28, R158 ;  /* 0x0000009e001c7308 */ /* 0x000ea20000000800 */
[----:B---3--:R-:W-:Y:S01]  /*2d80*/  @!P5 FMUL R186, R186, R186 ;  /* 0x000000bababad220 */ /* 0x008fe20000400000 */
[----:B------:R-:W-:Y:S01]  /*2d90*/  FSETP.GEU.AND P5, PT, R181, -126, PT ;  /* 0xc2fc0000b500780b */ /* 0x000fe20003fae000 */
[----:B------:R-:W-:Y:S01]  /*2da0*/  FMUL R78, R78, UR16 ;  /* 0x000000104e4e7c20 */ /* 0x000fe20008400000 */
[----:B------:R-:W-:-:S03]  /*2db0*/  FMUL R79, R79, UR16 ;  /* 0x000000104f4f7c20 */ /* 0x000fc60008400000 */
[----:B------:R-:W-:Y:S01]  /*2dc0*/  @!P1 FMUL R157, R157, 0.5 ;  /* 0x3f0000009d9d9820 */ /* 0x000fe20000400000 */
[----:B------:R-:W3:Y:S01]  /*2dd0*/  MUFU.EX2 R29, R159 ;  /* 0x0000009f001d7308 */ /* 0x000ee20000000800 */
[----:B-1----:R-:W-:Y:S01]  /*2de0*/  @!P3 FMUL R187, R187, R187 ;  /* 0x000000bbbbbbb220 */ /* 0x002fe20000400000 */
[----:B------:R-:W-:Y:S01]  /*2df0*/  FSETP.GEU.AND P3, PT, R192, -126, PT ;  /* 0xc2fc0000c000780b */ /* 0x000fe20003f6e000 */
[----:B------:R-:W-:-:S03]  /*2e00*/  FMUL R79, R79, R80 ;  /* 0x000000504f4f7220 */ /* 0x000fc60000400000 */
[----:B------:R-:W-:Y:S01]  /*2e10*/  F2FP.F16.F32.PACK_AB R27, R187, R186 ;  /* 0x000000babb1b723e */ /* 0x000fe200000000ff */
[----:B------:R-:W-:Y:S01]  /*2e20*/  @!P5 FMUL R181, R181, 0.5 ;  /* 0x3f000000b5b5d820 */ /* 0x000fe20000400000 */
[----:B------:R-:W1:Y:S01]  /*2e30*/  MUFU.EX2 R16, R81 ;  /* 0x0000005100107308 */ /* 0x000e620000000800 */
[----:B--2---:R-:W-:Y:S01]  /*2e40*/  @!P4 FMUL R28, R28, R28 ;  /* 0x0000001c1c1cc220 */ /* 0x004fe20000400000 */
[----:B------:R-:W-:Y:S01]  /*2e50*/  FSETP.GEU.AND P4, PT, R18, -126, PT ;  /* 0xc2fc00001200780b */ /* 0x000fe20003f8e000 */
[----:B------:R-:W-:-:S04]  /*2e60*/  FMUL R187, R187, UR16 ;  /* 0x00000010bbbb7c20 */ /* 0x000fc80008400000 */
[----:B------:R-:W-:Y:S01]  /*2e70*/  @!P3 FMUL R192, R192, 0.5 ;  /* 0x3f000000c0c0b820 */ /* 0x000fe20000400000 */
[----:B------:R-:W2:Y:S01]  /*2e80*/  MUFU.EX2 R17, R157 ;  /* 0x0000009d00117308 */ /* 0x000ea20000000800 */
[----:B---3--:R-:W-:Y:S01]  /*2e90*/  @!P6 FMUL R29, R29, R29 ;  /* 0x0000001d1d1de220 */ /* 0x008fe20000400000 */
[----:B------:R-:W-:Y:S01]  /*2ea0*/  FSETP.GEU.AND P6, PT, R19, -126, PT ;  /* 0xc2fc00001300780b */ /* 0x000fe20003fce000 */
[----:B------:R-:W-:-:S03]  /*2eb0*/  FMUL R187, R187, R82 ;  /* 0x00000052bbbb7220 */ /* 0x000fc60000400000 */
[----:B------:R-:W-:Y:S01]  /*2ec0*/  F2FP.F16.F32.PACK_AB R25, R29, R28 ;  /* 0x0000001c1d19723e */ /* 0x000fe200000000ff */
[----:B------:R-:W-:Y:S01]  /*2ed0*/  @!P4 FMUL R18, R18, 0.5 ;  /* 0x3f0000001212c820 */ /* 0x000fe20000400000 */
[----:B------:R-:W3:Y:S01]  /*2ee0*/  MUFU.EX2 R181, R181 ;  /* 0x000000b500b57308 */ /* 0x000ee20000000800 */
[----:B-1----:R-:W-:Y:S01]  /*2ef0*/  @!P2 FMUL R16, R16, R16 ;  /* 0x000000101010a220 */ /* 0x002fe20000400000 */
[----:B------:R-:W-:-:S05]  /*2f00*/  FSETP.GEU.AND P2, PT, R4, -126, PT ;  /* 0xc2fc00000400780b */ /* 0x000fca0003f4e000 */
[----:B------:R-:W-:Y:S01]  /*2f10*/  @!P6 FMUL R19, R19, 0.5 ;  /* 0x3f0000001313e820 */ /* 0x000fe20000400000 */
[----:B------:R-:W1:Y:S01]  /*2f20*/  MUFU.EX2 R192, R192 ;  /* 0x000000c000c07308 */ /* 0x000e620000000800 */
[----:B--2---:R-:W-:Y:S01]  /*2f30*/  @!P1 FMUL R17, R17, R17 ;  /* 0x0000001111119220 */ /* 0x004fe20000400000 */
[----:B------:R-:W-:-:S04]  /*2f40*/  FSETP.GEU.AND P1, PT, R70, -126, PT ;  /* 0xc2fc00004600780b */ /* 0x000fc80003f2e000 */
[----:B------:R-:W-:Y:S01]  /*2f50*/  F2FP.F16.F32.PACK_AB R24, R17, R16 ;  /* 0x000000101118723e */ /* 0x000fe200000000ff */
[----:B------:R-:W-:Y:S01]  /*2f60*/  @!P2 FMUL R4, R4, 0.5 ;  /* 0x3f0000000404a820 */ /* 0x000fe20000400000 */
[----:B------:R-:W2:Y:S01]  /*2f70*/  MUFU.EX2 R18, R18 ;  /* 0x0000001200127308 */ /* 0x000ea20000000800 */
[----:B---3--:R-:W-:Y:S01]  /*2f80*/  @!P5 FMUL R181, R181, R181 ;  /* 0x000000b5b5b5d220 */ /* 0x008fe20000400000 */
[----:B------:R-:W-:Y:S01]  /*2f90*/  WARPGROUP.ARRIVE ;  /* 0x00000000000079c5 */ /* 0x000fe20000000000 */
[----:B------:R-:W-:-:S04]  /*2fa0*/  FSETP.GEU.AND P5, PT, R6, -126, PT ;  /* 0xc2fc00000600780b */ /* 0x000fc80003fae000 */
[----:B------:R-:W-:Y:S01]  /*2fb0*/  @!P1 FMUL R70, R70, 0.5 ;  /* 0x3f00000046469820 */ /* 0x000fe20000400000 */
[----:B------:R-:W-:Y:S01]  /*2fc0*/  HGMMA.64x64x16.F32 R88, R24, gdesc[UR16].tnspB, R88, gsb0 ;  /* 0x40e0001018587df0 */ /* 0x000fe20008000858 */
[----:B-1----:R-:W-:Y:S01]  /*2fd0*/  @!P3 FMUL R192, R192, R192 ;  /* 0x000000c0c0c0b220 */ /* 0x002fe20000400000 */
[----:B------:R-:W-:Y:S01]  /*2fe0*/  FSETP.GEU.AND P3, PT, R7, -126, PT ;  /* 0xc2fc00000700780b */ /* 0x000fe20003f6e000 */
[----:B------:R-:W1:Y:S01]  /*2ff0*/  MUFU.EX2 R19, R19 ;  /* 0x0000001300137308 */ /* 0x000e620000000800 */
[----:B------:R-:W-:Y:S01]  /*3000*/  UIADD3 UR18, UR17, 0x80, URZ ;  /* 0x0000008011127890 */ /* 0x000fe2000fffe03f */
[----:B------:R-:W-:-:S03]  /*3010*/  UMOV UR19, 0x40000040 ;  /* 0x4000004000137882 */ /* 0x000fc60000000000 */
[----:B------:R-:W-:Y:S01]  /*3020*/  @!P5 FMUL R6, R6, 0.5 ;  /* 0x3f0000000606d820 */ /* 0x000fe20000400000 */
[----:B--2---:R-:W-:Y:S01]  /*3030*/  @!P4 FMUL R18, R18, R18 ;  /* 0x000000121212c220 */ /* 0x004fe20000400000 */
[----:B------:R-:W-:Y:S01]  /*3040*/  FSETP.GEU.AND P4, PT, R20, -126, PT ;  /* 0xc2fc00001400780b */ /* 0x000fe20003f8e000 */
[----:B------:R2:W3:Y:S04]  /*3050*/  MUFU.EX2 R5, R4 ;  /* 0x0000000400057308 */ /* 0x0004e80000000800 */
[----:B------:R-:W-:-:S04]  /*3060*/  @!P3 FMUL R7, R7, 0.5 ;  /* 0x3f0000000707b820 */ /* 0x000fc80000400000 */
[----:B------:R-:W4:Y:S01]  /*3070*/  MUFU.EX2 R70, R70 ;  /* 0x0000004600467308 */ /* 0x000f220000000800 */
[----:B-1----:R-:W-:Y:S01]  /*3080*/  @!P6 FMUL R19, R19, R19 ;  /* 0x000000131313e220 */ /* 0x002fe20000400000 */
[----:B------:R-:W-:Y:S01]  /*3090*/  FSETP.GEU.AND P6, PT, R21, -126, PT ;  /* 0xc2fc00001500780b */ /* 0x000fe20003fce000 */
[----:B--2---:R-:W-:Y:S01]  /*30a0*/  FMUL R4, R78, R83 ;  /* 0x000000534e047220 */ /* 0x004fe20000400000 */
[----:B------:R-:W-:-:S04]  /*30b0*/  @!P4 FMUL R20, R20, 0.5 ;  /* 0x3f0000001414c820 */ /* 0x000fc80000400000 */
[----:B------:R-:W1:Y:S01]  /*30c0*/  MUFU.EX2 R6, R6 ;  /* 0x0000000600067308 */ /* 0x000e620000000800 */
[----:B---3--:R-:W-:Y:S01]  /*30d0*/  @!P2 FMUL R5, R5, R5 ;  /* 0x000000050505a220 */ /* 0x008fe20000400000 */
[----:B------:R-:W-:Y:S02]  /*30e0*/  FSETP.GEU.AND P2, PT, R22, -126, PT ;  /* 0xc2fc00001600780b */ /* 0x000fe40003f4e000 */
[----:B------:R-:W-:-:S03]  /*30f0*/  F2FP.F16.F32.PACK_AB R4, R79, R4 ;  /* 0x000000044f04723e */ /* 0x000fc600000000ff */
[----:B------:R-:W-:Y:S01]  /*3100*/  @!P6 FMUL R21, R21, 0.5 ;  /* 0x3f0000001515e820 */ /* 0x000fe20000400000 */
[----:B------:R-:W2:Y:S01]  /*3110*/  MUFU.EX2 R7, R7 ;  /* 0x0000000700077308 */ /* 0x000ea20000000800 */
[----:B----4-:R-:W-:Y:S01]  /*3120*/  @!P1 FMUL R70, R70, R70 ;  /* 0x0000004646469220 */ /* 0x010fe20000400000 */
[----:B------:R-:W-:-:S05]  /*3130*/  FSETP.GEU.AND P1, PT, R23, -126, PT ;  /* 0xc2fc00001700780b */ /* 0x000fca0003f2e000 */
[----:B------:R-:W-:Y:S01]  /*3140*/  @!P2 FMUL R22, R22, 0.5 ;  /* 0x3f0000001616a820 */ /* 0x000fe20000400000 */
[----:B------:R-:W3:Y:S01]  /*3150*/  MUFU.EX2 R20, R20 ;  /* 0x0000001400147308 */ /* 0x000ee20000000800 */
[----:B-1----:R-:W-:Y:S01]  /*3160*/  @!P5 FMUL R6, R6, R6 ;  /* 0x000000060606d220 */ /* 0x002fe20000400000 */
[----:B------:R-:W-:-:S05]  /*3170*/  FSETP.GEU.AND P5, PT, R65, -126, PT ;  /* 0xc2fc00004100780b */ /* 0x000fca0003fae000 */
[----:B------:R-:W-:Y:S01]  /*3180*/  @!P1 FMUL R23, R23, 0.5 ;  /* 0x3f00000017179820 */ /* 0x000fe20000400000 */
[----:B------:R-:W1:Y:S01]  /*3190*/  MUFU.EX2 R21, R21 ;  /* 0x0000001500157308 */ /* 0x000e620000000800 */
[----:B--2---:R-:W-:Y:S01]  /*31a0*/  @!P3 FMUL R7, R7, R7 ;  /* 0x000000070707b220 */ /* 0x004fe20000400000 */
[----:B------:R-:W-:-:S05]  /*31b0*/  FSETP.GEU.AND P3, PT, R68, -126, PT ;  /* 0xc2fc00004400780b */ /* 0x000fca0003f6e000 */
[----:B------:R-:W-:Y:S01]  /*31c0*/  @!P5 FMUL R65, R65, 0.5 ;  /* 0x3f0000004141d820 */ /* 0x000fe20000400000 */
[----:B---3--:R-:W-:Y:S01]  /*31d0*/  @!P4 FMUL R20, R20, R20 ;  /* 0x000000141414c220 */ /* 0x008fe20000400000 */
[----:B------:R-:W-:-:S04]  /*31e0*/  FSETP.GEU.AND P4, PT, R57, -126, PT ;  /* 0xc2fc00003900780b */ /* 0x000fc80003f8e000 */
[----:B------:R-:W2:Y:S02]  /*31f0*/  MUFU.EX2 R65, R65 ;  /* 0x0000004100417308 */ /* 0x000ea40000000800 */
[----:B------:R-:W-:Y:S01]  /*3200*/  @!P3 FMUL R68, R68, 0.5 ;  /* 0x3f0000004444b820 */ /* 0x000fe20000400000 */
[----:B-1----:R-:W-:Y:S01]  /*3210*/  @!P6 FMUL R21, R21, R21 ;  /* 0x000000151515e220 */ /* 0x002fe20000400000 */
[----:B------:R-:W-:-:S04]  /*3220*/  FSETP.GEU.AND P6, PT, R66, -126, PT ;  /* 0xc2fc00004200780b */ /* 0x000fc80003fce000 */
[----:B------:R-:W1:Y:S01]  /*3230*/  MUFU.EX2 R68, R68 ;  /* 0x0000004400447308 */ /* 0x000e620000000800 */
[----:B------:R-:W-:Y:S01]  /*3240*/  @!P4 FMUL R57, R57, 0.5 ;  /* 0x3f0000003939c820 */ /* 0x000fe20000400000 */
[----:B------:R-:W-:Y:S02]  /*3250*/  WARPGROUP.DEPBAR.LE gsb0, 0x0 ;  /* 0x00008000000079c5 */ /* 0x000fe40000010000 */
[----:B------:R-:W-:Y:S01]  /*3260*/  FMUL R25, R186, UR16 ;  /* 0x00000010ba197c20 */ /* 0x000fe20008400000 */
[----:B------:R-:W-:-:S04]  /*3270*/  F2FP.F16.F32.PACK_AB R24, R192, R181 ;  /* 0x000000b5c018723e */ /* 0x000fc800000000ff */
[----:B------:R-:W-:Y:S01]  /*3280*/  @!P6 FMUL R66, R66, 0.5 ;  /* 0x3f0000004242e820 */ /* 0x000fe20000400000 */
[----:B------:R-:W-:Y:S01]  /*3290*/  F2FP.F16.F32.PACK_AB R26, R70, R5 ;  /* 0x00000005461a723e */ /* 0x000fe200000000ff */
[----:B------:R-:W-:Y:S01]  /*32a0*/  FMUL R30, R25, R30 ;  /* 0x0000001e191e7220 */ /* 0x000fe20000400000 */
[----:B------:R-:W-:Y:S01]  /*32b0*/  FMUL R25, R181, UR16 ;  /* 0x00000010b5197c20 */ /* 0x000fe20008400000 */
[----:B------:R-:W-:Y:S01]  /*32c0*/  F2FP.F16.F32.PACK_AB R27, R7, R6 ;  /* 0x00000006071b723e */ /* 0x000fe200000000ff */
[----:B------:R-:W3:Y:S01]  /*32d0*/  MUFU.EX2 R57, R57 ;  /* 0x0000003900397308 */ /* 0x000ee20000000800 */
[----:B------:R-:W-:Y:S01]  /*32e0*/  FMUL R5, R5, UR16 ;  /* 0x0000001005057c20 */ /* 0x000fe20008400000 */
[----:B------:R-:W-:Y:S01]  /*32f0*/  FMUL R32, R25, R32 ;  /* 0x0000002019207220 */ /* 0x000fe20000400000 */
[----:B------:R-:W-:Y:S01]  /*3300*/  F2FP.F16.F32.PACK_AB R25, R19, R18 ;  /* 0x000000121319723e */ /* 0x000fe200000000ff */
[----:B--2---:R-:W-:Y:S01]  /*3310*/  @!P5 FMUL R65, R65, R65 ;  /* 0x000000414141d220 */ /* 0x004fe20000400000 */
[----:B-1----:R-:W-:Y:S01]  /*3320*/  @!P3 FMUL R68, R68, R68 ;  /* 0x000000444444b220 */ /* 0x002fe20000400000 */
[----:B------:R-:W-:Y:S01]  /*3330*/  FSETP.GEU.AND P5, PT, R10, -126, PT ;  /* 0xc2fc00000a00780b */ /* 0x000fe20003fae000 */
[----:B------:R-:W-:Y:S01]  /*3340*/  WARPGROUP.ARRIVE ;  /* 0x00000000000079c5 */ /* 0x000fe20000000000 */
[----:B------:R-:W1:Y:S01]  /*3350*/  MUFU.EX2 R66, R66 ;  /* 0x0000004200427308 */ /* 0x000e620000000800 */
[----:B------:R-:W-:Y:S01]  /*3360*/  FSETP.GEU.AND P3, PT, R11, -126, PT ;  /* 0xc2fc00000b00780b */ /* 0x000fe20003f6e000 */
[----:B------:R-:W-:Y:S01]  /*3370*/  FMUL R192, R192, UR16 ;  /* 0x00000010c0c07c20 */ /* 0x000fe20008400000 */
[----:B------:R-:W-:Y:S01]  /*3380*/  FMUL R70, R70, UR16 ;  /* 0x0000001046467c20 */ /* 0x000fe20008400000 */
[----:B------:R-:W-:Y:S01]  /*3390*/  F2FP.F16.F32.PACK_AB R30, R187, R30 ;  /* 0x0000001ebb1e723e */ /* 0x000fe200000000ff */
[----:B------:R-:W-:Y:S01]  /*33a0*/  HGMMA.64x64x16.F32 R88, R24, gdesc[UR16].tnspB, R88, gsb0 ;  /* 0x40e0001018587df0 */ /* 0x000fe20008000858 */
[----:B------:R-:W-:Y:S01]  /*33b0*/  UIADD3 UR18, UR17, 0x100, URZ ;  /* 0x0000010011127890 */ /* 0x000fe2000fffe03f */
[----:B------:R-:W-:Y:S01]  /*33c0*/  FMUL R33, R192, R33 ;  /* 0x00000021c0217220 */ /* 0x000fe20000400000 */
[----:B------:R-:W-:Y:S01]  /*33d0*/  UMOV UR19, 0x40000040 ;  /* 0x4000004000137882 */ /* 0x000fe20000000000 */
[----:B---3--:R-:W-:Y:S01]  /*33e0*/  @!P4 FMUL R57, R57, R57 ;  /* 0x000000393939c220 */ /* 0x008fe20000400000 */
[----:B------:R-:W-:Y:S01]  /*33f0*/  FSETP.GEU.AND P4, PT, R13, -126, PT ;  /* 0xc2fc00000d00780b */ /* 0x000fe20003f8e000 */
[----:B------:R-:W-:Y:S01]  /*3400*/  @!P5 FMUL R10, R10, 0.5 ;  /* 0x3f0000000a0ad820 */ /* 0x000fe20000400000 */
[----:B------:R-:W-:Y:S01]  /*3410*/  FMUL R37, R70, R37 ;  /* 0x0000002546257220 */ /* 0x000fe20000400000 */
[----:B------:R-:W-:Y:S01]  /*3420*/  F2FP.F16.F32.PACK_AB R32, R33, R32 ;  /* 0x000000202120723e */ /* 0x000fe200000000ff */
[----:B------:R-:W-:Y:S01]  /*3430*/  @!P3 FMUL R11, R11, 0.5 ;  /* 0x3f0000000b0bb820 */ /* 0x000fe20000400000 */
[----:B-1----:R-:W-:Y:S01]  /*3440*/  @!P6 FMUL R66, R66, R66 ;  /* 0x000000424242e220 */ /* 0x002fe20000400000 */
[----:B------:R-:W-:-:S07]  /*3450*/  FSETP.GEU.AND P6, PT, R12, -126, PT ;  /* 0xc2fc00000c00780b */ /* 0x000fce0003fce000 */
[----:B------:R-:W-:-:S06]  /*3460*/  @!P4 FMUL R13, R13, 0.5 ;  /* 0x3f0000000d0dc820 */ /* 0x000fcc0000400000 */
[----:B------:R-:W1:Y:S01]  /*3470*/  MUFU.EX2 R13, R13 ;  /* 0x0000000d000d7308 */ /* 0x000e620000000800 */
[----:B------:R-:W-:Y:S01]  /*3480*/  @!P6 FMUL R12, R12, 0.5 ;  /* 0x3f0000000c0ce820 */ /* 0x000fe20000400000 */
[----:B-1----:R-:W-:Y:S01]  /*3490*/  @!P4 FMUL R13, R13, R13 ;  /* 0x0000000d0d0dc220 */ /* 0x002fe20000400000 */
[----:B------:R-:W-:Y:S02]  /*34a0*/  WARPGROUP.DEPBAR.LE gsb0, 0x0 ;  /* 0x00008000000079c5 */ /* 0x000fe40000010000 */
[----:B------:R-:W-:Y:S01]  /*34b0*/  FMUL R27, R18, UR16 ;  /* 0x00000010121b7c20 */ /* 0x000fe20008400000 */
[----:B------:R-:W-:Y:S02]  /*34c0*/  FMUL R18, R19, UR16 ;  /* 0x0000001013127c20 */ /* 0x000fe40008400000 */
[----:B------:R1:W2:Y:S01]  /*34d0*/  MUFU.EX2 R25, R22 ;  /* 0x0000001600197308 */ /* 0x0002a20000000800 */
[----:B------:R-:W-:Y:S01]  /*34e0*/  F2FP.F16.F32.PACK_AB R26, R68, R65 ;  /* 0x00000041441a723e */ /* 0x000fe200000000ff */
[----:B------:R-:W-:Y:S01]  /*34f0*/  FMUL R27, R27, R34 ;  /* 0x000000221b1b7220 */ /* 0x000fe20000400000 */
[----:B------:R-:W-:Y:S01]  /*3500*/  FMUL R24, R18, R35 ;  /* 0x0000002312187220 */ /* 0x000fe20000400000 */
[----:B------:R-:W-:Y:S01]  /*3510*/  FMUL R34, R5, R36 ;  /* 0x0000002405227220 */ /* 0x000fe20000400000 */
[----:B------:R-:W-:Y:S01]  /*3520*/  FMUL R5, R6, UR16 ;  /* 0x0000001006057c20 */ /* 0x000fe20008400000 */
[----:B------:R-:W-:Y:S01]  /*3530*/  FMUL R6, R7, UR16 ;  /* 0x0000001007067c20 */ /* 0x000fe20008400000 */
[----:B------:R-:W-:Y:S01]  /*3540*/  FMUL R65, R65, UR16 ;  /* 0x0000001041417c20 */ /* 0x000fe20008400000 */
[----:B------:R-:W3:Y:S01]  /*3550*/  MUFU.EX2 R18, R23 ;  /* 0x0000001700127308 */ /* 0x000ee20000000800 */
[----:B------:R-:W-:Y:S01]  /*3560*/  FMUL R36, R5, R38 ;  /* 0x0000002605247220 */ /* 0x000fe20000400000 */
[----:B------:R-:W-:Y:S01]  /*3570*/  FMUL R5, R20, UR16 ;  /* 0x0000001014057c20 */ /* 0x000fe20008400000 */
[----:B-1----:R-:W-:Y:S01]  /*3580*/  F2FP.F16.F32.PACK_AB R22, R24, R27 ;  /* 0x0000001b1816723e */ /* 0x002fe200000000ff */
[----:B------:R-:W-:Y:S01]  /*3590*/  FMUL R39, R6, R39 ;  /* 0x0000002706277220 */ /* 0x000fe20000400000 */
[----:B------:R-:W-:Y:S01]  /*35a0*/  F2FP.F16.F32.PACK_AB R24, R21, R20 ;  /* 0x000000141518723e */ /* 0x000fe200000000ff */
[----:B------:R-:W-:Y:S01]  /*35b0*/  FMUL R40, R5, R40 ;  /* 0x0000002805287220 */ /* 0x000fe20000400000 */
[----:B------:R-:W-:Y:S01]  /*35c0*/  F2FP.F16.F32.PACK_AB R27, R66, R57 ;  /* 0x00000039421b723e */ /* 0x000fe200000000ff */
[----:B------:R-:W-:Y:S01]  /*35d0*/  FMUL R6, R21, UR16 ;  /* 0x0000001015067c20 */ /* 0x000fe20008400000 */
[----:B--2---:R-:W-:Y:S01]  /*35e0*/  @!P2 FMUL R25, R25, R25 ;  /* 0x000000191919a220 */ /* 0x004fe20000400000 */
[----:B------:R-:W-:Y:S01]  /*35f0*/  FSETP.GEU.AND P2, PT, R8, -126, PT ;  /* 0xc2fc00000800780b */ /* 0x000fe20003f4e000 */
[----:B------:R-:W-:Y:S01]  /*3600*/  FMUL R38, R65, R44 ;  /* 0x0000002c41267220 */ /* 0x000fe20000400000 */
[----:B------:R-:W-:Y:S01]  /*3610*/  FMUL R41, R6, R41 ;  /* 0x0000002906297220 */ /* 0x000fe20000400000 */
[----:B------:R-:W-:Y:S01]  /*3620*/  FMUL R5, R25, UR16 ;  /* 0x0000001019057c20 */ /* 0x000fe20008400000 */
[----:B------:R-:W1:Y:S01]  /*3630*/  MUFU.EX2 R6, R11 ;  /* 0x0000000b00067308 */ /* 0x000e620000000800 */
[----:B------:R-:W-:Y:S01]  /*3640*/  FMUL R7, R28, UR16 ;  /* 0x000000101c077c20 */ /* 0x000fe20008400000 */
[----:B------:R-:W-:Y:S01]  /*3650*/  FMUL R68, R68, UR16 ;  /* 0x0000001044447c20 */ /* 0x000fe20008400000 */
[----:B---3--:R-:W-:Y:S01]  /*3660*/  @!P1 FMUL R18, R18, R18 ;  /* 0x0000001212129220 */ /* 0x008fe20000400000 */
[----:B------:R-:W-:Y:S01]  /*3670*/  FSETP.GEU.AND P1, PT, R9, -126, PT ;  /* 0xc2fc00000900780b */ /* 0x000fe20003f2e000 */
[----:B------:R-:W-:Y:S01]  /*3680*/  FMUL R5, R5, R42 ;  /* 0x0000002a05057220 */ /* 0x000fe20000400000 */
[----:B------:R-:W-:Y:S01]  /*3690*/  FMUL R7, R7, R2 ;  /* 0x0000000207077220 */ /* 0x000fe20000400000 */
[----:B------:R-:W-:Y:S01]  /*36a0*/  FMUL R2, R13, UR16 ;  /* 0x000000100d027c20 */ /* 0x000fe20008400000 */
[----:B------:R-:W-:Y:S01]  /*36b0*/  F2FP.F16.F32.PACK_AB R25, R18, R25 ;  /* 0x000000191219723e */ /* 0x000fe200000000ff */
[----:B------:R-:W-:Y:S01]  /*36c0*/  @!P2 FMUL R8, R8, 0.5 ;  /* 0x3f0000000808a820 */ /* 0x000fe20000400000 */
[----:B------:R-:W-:Y:S01]  /*36d0*/  FMUL R18, R18, UR16 ;  /* 0x0000001012127c20 */ /* 0x000fe20008400000 */
[----:B------:R-:W-:Y:S01]  /*36e0*/  FMUL R53, R2, R53 ;  /* 0x0000003502357220 */ /* 0x000fe20000400000 */
[----:B------:R-:W-:Y:S01]  /*36f0*/  WARPGROUP.ARRIVE ;  /* 0x00000000000079c5 */ /* 0x000fe20000000000 */
[----:B------:R-:W-:Y:S01]  /*3700*/  FMUL R57, R57, UR16 ;  /* 0x0000001039397c20 */ /* 0x000fe20008400000 */
[----:B------:R-:W-:Y:S01]  /*3710*/  FMUL R20, R18, R43 ;  /* 0x0000002b12147220 */ /* 0x000fe20000400000 */
[----:B------:R-:W2:Y:S01]  /*3720*/  MUFU.EX2 R8, R8 ;  /* 0x0000000800087308 */ /* 0x000ea20000000800 */
[----:B------:R-:W-:Y:S01]  /*3730*/  FMUL R66, R66, UR16 ;  /* 0x0000001042427c20 */ /* 0x000fe20008400000 */
[----:B------:R-:W-:Y:S01]  /*3740*/  @!P1 FMUL R9, R9, 0.5 ;  /* 0x3f00000009099820 */ /* 0x000fe20000400000 */
[----:B------:R-:W-:Y:S01]  /*3750*/  HGMMA.64x64x16.F32 R88, R24, gdesc[UR16].tnspB, R88, gsb0 ;  /* 0x40e0001018587df0 */ /* 0x000fe20008000858 */
[----:B------:R-:W-:Y:S01]  /*3760*/  F2FP.F16.F32.PACK_AB R20, R20, R5 ;  /* 0x000000051414723e */ /* 0x000fe200000000ff */
[----:B-1----:R-:W-:Y:S01]  /*3770*/  @!P3 FMUL R6, R6, R6 ;  /* 0x000000060606b220 */ /* 0x002fe20000400000 */
[----:B------:R-:W-:Y:S01]  /*3780*/  UIADD3 UR18, UR17, 0x180, URZ ;  /* 0x0000018011127890 */ /* 0x000fe2000fffe03f */
[----:B------:R-:W-:Y:S01]  /*3790*/  F2FP.F16.F32.PACK_AB R18, R41, R40 ;  /* 0x000000282912723e */ /* 0x000fe200000000ff */
[----:B------:R-:W1:Y:S01]  /*37a0*/  MUFU.EX2 R9, R9 ;  /* 0x0000000900097308 */ /* 0x000e620000000800 */
[----:B------:R-:W-:Y:S01]  /*37b0*/  UMOV UR19, 0x40000040 ;  /* 0x4000004000137882 */ /* 0x000fe20000000000 */
[----:B------:R-:W-:Y:S01]  /*37c0*/  FMUL R45, R68, R45 ;  /* 0x0000002d442d7220 */ /* 0x000fe20000400000 */
[----:B------:R-:W-:Y:S01]  /*37d0*/  FMUL R40, R57, R46 ;  /* 0x0000002e39287220 */ /* 0x000fe20000400000 */
[----:B------:R-:W-:Y:S01]  /*37e0*/  FMUL R47, R66, R47 ;  /* 0x0000002f422f7220 */ /* 0x000fe20000400000 */
[----:B------:R-:W-:-:S02]  /*37f0*/  F2FP.F16.F32.PACK_AB R34, R37, R34 ;  /* 0x000000222522723e */ /* 0x000fc400000000ff */
[----:B------:R-:W-:Y:S01]  /*3800*/  F2FP.F16.F32.PACK_AB R36, R39, R36 ;  /* 0x000000242724723e */ /* 0x000fe200000000ff */
[----:B--2---:R-:W-:Y:S01]  /*3810*/  @!P2 FMUL R8, R8, R8 ;  /* 0x000000080808a220 */ /* 0x004fe20000400000 */
[----:B------:R-:W-:Y:S02]  /*3820*/  FSETP.GEU.AND P2, PT, R14, -126, PT ;  /* 0xc2fc00000e00780b */ /* 0x000fe40003f4e000 */
[----:B------:R-:W-:Y:S01]  /*3830*/  F2FP.F16.F32.PACK_AB R38, R45, R38 ;  /* 0x000000262d26723e */ /* 0x000fe200000000ff */
[----:B------:R-:W-:Y:S01]  /*3840*/  FMUL R5, R8, UR16 ;  /* 0x0000001008057c20 */ /* 0x000fe20008400000 */
[----:B------:R-:W-:Y:S01]  /*3850*/  F2FP.F16.F32.PACK_AB R40, R47, R40 ;  /* 0x000000282f28723e */ /* 0x000fe200000000ff */
[----:B-1----:R-:W-:Y:S01]  /*3860*/  @!P1 FMUL R9, R9, R9 ;  /* 0x0000000909099220 */ /* 0x002fe20000400000 */
[----:B------:R-:W-:Y:S01]  /*3870*/  FSETP.GEU.AND P1, PT, R15, -126, PT ;  /* 0xc2fc00000f00780b */ /* 0x000fe20003f2e000 */
[----:B------:R-:W-:-:S06]  /*3880*/  FMUL R42, R5, R48 ;  /* 0x00000030052a7220 */ /* 0x000fcc0000400000 */
[----:B------:R-:W-:-:S06]  /*3890*/  @!P2 FMUL R14, R14, 0.5 ;  /* 0x3f0000000e0ea820 */ /* 0x000fcc0000400000 */
[----:B------:R-:W1:Y:S01]  /*38a0*/  MUFU.EX2 R14, R14 ;  /* 0x0000000e000e7308 */ /* 0x000e620000000800 */
[----:B------:R-:W-:-:S07]  /*38b0*/  @!P1 FMUL R15, R15, 0.5 ;  /* 0x3f0000000f0f9820 */ /* 0x000fce0000400000 */
[----:B------:R-:W2:Y:S01]  /*38c0*/  MUFU.EX2 R15, R15 ;  /* 0x0000000f000f7308 */ /* 0x000ea20000000800 */
[----:B-1----:R-:W-:Y:S01]  /*38d0*/  @!P2 FMUL R14, R14, R14 ;  /* 0x0000000e0e0ea220 */ /* 0x002fe20000400000 */
[----:B------:R-:W-:Y:S01]  /*38e0*/  ISETP.NE.AND P2, PT, RZ, UR8, PT ;  /* 0x00000008ff007c0c */ /* 0x000fe2000bf45270 */
[----:B--2---:R-:W-:-:S04]  /*38f0*/  @!P1 FMUL R15, R15, R15 ;  /* 0x0000000f0f0f9220 */ /* 0x004fc80000400000 */
[----:B------:R-:W-:Y:S01]  /*3900*/  FMUL R2, R15, UR16 ;  /* 0x000000100f027c20 */ /* 0x000fe20008400000 */
[----:B------:R-:W-:Y:S02]  /*3910*/  WARPGROUP.DEPBAR.LE gsb0, 0x0 ;  /* 0x00008000000079c5 */ /* 0x000fe40000010000 */
[----:B------:R1:W2:Y:S01]  /*3920*/  MUFU.EX2 R25, R10 ;  /* 0x0000000a00197308 */ /* 0x0002a20000000800 */
[----:B------:R-:W-:Y:S02]  /*3930*/  F2FP.F16.F32.PACK_AB R24, R9, R8 ;  /* 0x000000080918723e */ /* 0x000fe400000000ff */
[----:B------:R-:W-:-:S05]  /*3940*/  F2FP.F16.F32.PACK_AB R27, R15, R14 ;  /* 0x0000000e0f1b723e */ /* 0x000fca00000000ff */
[----:B------:R3:W4:Y:S01]  /*3950*/  MUFU.EX2 R26, R12 ;  /* 0x0000000c001a7308 */ /* 0x0007220000000800 */
[----:B-1----:R-:W-:-:S04]  /*3960*/  FMUL R10, R9, UR16 ;  /* 0x00000010090a7c20 */ /* 0x002fc80008400000 */
[----:B------:R-:W-:Y:S01]  /*3970*/  FMUL R49, R10, R49 ;  /* 0x000000310a317220 */ /* 0x000fe20000400000 */
[----:B------:R-:W-:Y:S01]  /*3980*/  FMUL R10, R17, UR16 ;  /* 0x00000010110a7c20 */ /* 0x000fe20008400000 */
[----:B--2---:R-:W-:Y:S01]  /*3990*/  @!P5 FMUL R25, R25, R25 ;  /* 0x000000191919d220 */ /* 0x004fe20000400000 */
[----:B---3--:R-:W-:Y:S02]  /*39a0*/  FMUL R12, R6, UR16 ;  /* 0x00000010060c7c20 */ /* 0x008fe40008400000 */
[----:B------:R-:W-:Y:S01]  /*39b0*/  FMUL R10, R10, R77 ;  /* 0x0000004d0a0a7220 */ /* 0x000fe20000400000 */
[----:B------:R-:W-:Y:S01]  /*39c0*/  F2FP.F16.F32.PACK_AB R42, R49, R42 ;  /* 0x0000002a312a723e */ /* 0x000fe200000000ff */
[----:B------:R-:W-:Y:S01]  /*39d0*/  FMUL R5, R25, UR16 ;  /* 0x0000001019057c20 */ /* 0x000fe20008400000 */
[----:B------:R-:W-:Y:S01]  /*39e0*/  FMUL R12, R12, R51 ;  /* 0x000000330c0c7220 */ /* 0x000fe20000400000 */
[----:B------:R-:W-:Y:S02]  /*39f0*/  F2FP.F16.F32.PACK_AB R25, R6, R25 ;  /* 0x000000190619723e */ /* 0x000fe400000000ff */
[----:B------:R-:W-:Y:S01]  /*3a00*/  FMUL R5, R5, R50 ;  /* 0x0000003205057220 */ /* 0x000fe20000400000 */
[----:B----4-:R-:W-:-:S04]  /*3a10*/  @!P6 FMUL R26, R26, R26 ;  /* 0x0000001a1a1ae220 */ /* 0x010fc80000400000 */
[----:B------:R-:W-:Y:S01]  /*3a20*/  F2FP.F16.F32.PACK_AB R44, R12, R5 ;  /* 0x000000050c2c723e */ /* 0x000fe200000000ff */
[----:B------:R-:W-:Y:S01]  /*3a30*/  FMUL R12, R29, UR16 ;  /* 0x000000101d0c7c20 */ /* 0x000fe20008400000 */
[----:B------:R-:W-:-:S03]  /*3a40*/  FMUL R5, R16, UR16 ;  /* 0x0000001010057c20 */ /* 0x000fc60008400000 */
[----:B------:R-:W-:Y:S01]  /*3a50*/  FMUL R12, R12, R3 ;  /* 0x000000030c0c7220 */ /* 0x000fe20000400000 */
[----:B------:R-:W-:Y:S01]  /*3a60*/  FMUL R3, R26, UR16 ;  /* 0x000000101a037c20 */ /* 0x000fe20008400000 */
[----:B------:R-:W-:Y:S01]  /*3a70*/  F2FP.F16.F32.PACK_AB R26, R13, R26 ;  /* 0x0000001a0d1a723e */ /* 0x000fe200000000ff */
[----:B------:R-:W-:Y:S02]  /*3a80*/  FMUL R5, R5, R76 ;  /* 0x0000004c05057220 */ /* 0x000fe40000400000 */
[----:B------:R-:W-:Y:S01]  /*3a90*/  FMUL R8, R3, R52 ;  /* 0x0000003403087220 */ /* 0x000fe20000400000 */
[----:B------:R-:W-:Y:S01]  /*3aa0*/  WARPGROUP.ARRIVE ;  /* 0x00000000000079c5 */ /* 0x000fe20000000000 */
[----:B------:R-:W-:Y:S01]  /*3ab0*/  FMUL R3, R14, UR16 ;  /* 0x000000100e037c20 */ /* 0x000fe20008400000 */
[----:B------:R-:W-:Y:S01]  /*3ac0*/  USEL UR16, URZ, 0x1, UP0 ;  /* 0x000000013f107887 */ /* 0x000fe20008000000 */
[----:B------:R-:W-:Y:S01]  /*3ad0*/  FMUL R14, R2, R55 ;  /* 0x00000037020e7220 */ /* 0x000fe20000400000 */
[----:B------:R-:W-:Y:S01]  /*3ae0*/  F2FP.F16.F32.PACK_AB R2, R10, R5 ;  /* 0x000000050a02723e */ /* 0x000fe200000000ff */
[----:B------:R-:W-:-:S06]  /*3af0*/  FMUL R3, R3, R54 ;  /* 0x0000003603037220 */ /* 0x000fcc0000400000 */
[----:B------:R-:W-:Y:S01]  /*3b00*/  HGMMA.64x64x16.F32 R88, R24, gdesc[UR16].tnspB, R88, gsb0 ;  /* 0x40e0001018587df0 */ /* 0x000fe20008000858 */
[----:B------:R-:W-:Y:S02]  /*3b10*/  F2FP.F16.F32.PACK_AB R6, R12, R7 ;  /* 0x000000070c06723e */ /* 0x000fe400000000ff */
[----:B------:R-:W-:Y:S02]  /*3b20*/  LOP3.LUT R0, R0, UR16, RZ, 0x3c, !PT ;  /* 0x0000001000007c12 */ /* 0x000fe4000f8e3cff */
[----:B------:R-:W-:Y:S02]  /*3b30*/  F2FP.F16.F32.PACK_AB R8, R53, R8 ;  /* 0x000000083508723e */ /* 0x000fe400000000ff */
[----:B------:R-:W-:Y:S01]  /*3b40*/  F2FP.F16.F32.PACK_AB R10, R14, R3 ;  /* 0x000000030e0a723e */ /* 0x000fe200000000ff */
[----:B------:R-:W-:Y:S02]  /*3b50*/  WARPGROUP.DEPBAR.LE gsb0, 0x0 ;  /* 0x00008000000079c5 */ /* 0x000fe40000010000 */
[----:B------:R-:W-:Y:S05]  /*3b60*/  @P2 BRA `(.L_x_26) ;  /* 0x0000000000142947 */ /* 0x000fea0003800000 */
[----:B------:R-:W-:Y:S01]  /*3b70*/  ULEA UR16, UR36, UR39, 0x1 ;  /* 0x0000002724107291 */ /* 0x000fe2000f8e083f */
[----:B------:R-:W-:-:S03]  /*3b80*/  SHF.L.U32 R3, R0, 0x1f, RZ ;  /* 0x0000001f00037819 */ /* 0x000fc600000006ff */
[----:B------:R-:W-:-:S09]  /*3b90*/  ULEA UR16, UR16, UR37, 0x3 ;  /* 0x0000002510107291 */ /* 0x000fd2000f8e183f */
[----:B------:R-:W1:Y:S02]  /*3ba0*/  SYNCS.PHASECHK.TRANS64.TRYWAIT P1, [UR16+0x1c4a0], R3 ;  /* 0x01c4a003ff0075a7 */ /* 0x000e640008020150 */
[----:B-1----:R-:W-:Y:S05]  /*3bb0*/  @!P1 BRA `(.L_x_27) ;  /* 0x0000005400589947 */ /* 0x002fea0003800000 */
.L_x_26:
[----:B------:R2:W-:Y:S04]  /*3bc0*/  STS [R173+0x8000], R2 ;  /* 0x00800002ad007388 */ /* 0x0005e80000000800 */
        /* <DEDUP_REMOVED lines=14> */
[----:B------:R2:W-:Y:S01]  /*3cb0*/  STS [R173+0x8780], R10 ;  /* 0x0087800aad007388 */ /* 0x0005e20000000800 */
[----:B------:R-:W-:Y:S01]  /*3cc0*/  @!PT LDS RZ, [RZ] ;  /* 0x00000000fffff984 */ /* 0x000fe20000000800 */
[----:B------:R-:W-:Y:S01]  /*3cd0*/  @!PT LDS RZ, [RZ] ;  /* 0x00000000fffff984 */ /* 0x000fe20000000800 */
[----:B------:R-:W-:Y:S01]  /*3ce0*/  @!PT LDS RZ, [RZ] ;  /* 0x00000000fffff984 */ /* 0x000fe20000000800 */
[----:B------:R-:W-:Y:S01]  /*3cf0*/  @!PT LDS RZ, [RZ] ;  /* 0x00000000fffff984 */ /* 0x000fe20000000800 */
[----:B------:R3:W-:Y:S06]  /*3d00*/  MEMBAR.ALL.CTA ;  /* 0x0000000000007992 */ /* 0x0007ec0000008000 */
[----:B---3--:R-:W3:Y:S01]  /*3d10*/  FENCE.VIEW.ASYNC.S ;  /* 0x00000000000073c6 */ /* 0x008ee20000000000 */
[----:B------:R-:W-:Y:S05]  /*3d20*/  @P2 BRA `(.L_x_28) ;  /* 0x0000000000242947 */ /* 0x000fea0003800000 */
[----:B------:R-:W-:Y:S02]  /*3d30*/  USHF.L.U32 UR16, UR36, 0x1, URZ ;  /* 0x0000000124107899 */ /* 0x000fe4000800063f */
[----:B------:R-:W-:Y:S02]  /*3d40*/  UIADD3 UR36, UR36, 0x1, URZ ;  /* 0x0000000124247890 */ /* 0x000fe4000fffe03f */
[----:B------:R-:W-:Y:S02]  /*3d50*/  ULOP3.LUT UR16, UR16, 0xfffffffe, UR22, 0xe2, !UPT ;  /* 0xfffffffe10107892 */ /* 0x000fe4000f8ee216 */
[----:B------:R-:W-:Y:S02]  /*3d60*/  UISETP.NE.AND UP0, UPT, UR36, 0x2, UPT ;  /* 0x000000022400788c */ /* 0x000fe4000bf05270 */
[----:B------:R-:W-:Y:S02]  /*3d70*/  ULEA UR16, UR16, UR37, 0x3 ;  /* 0x0000002510107291 */ /* 0x000fe4000f8e183f */
[----:B------:R-:W-:-:S07]  /*3d80*/  USEL UR36, UR36, URZ, UP0 ;  /* 0x0000003f24247287 */ /* 0x000fce0008000000 */
[----:B---3--:R-:W-:Y:S01]  /*3d90*/  SYNCS.ARRIVE.TRANS64.A1T0 RZ, [UR16+0x1c4a0], RZ ;  /* 0x01c4a0ffffff79a7 */ /* 0x008fe20008100010 */
[----:B------:R-:W-:-:S06]  /*3da0*/  USEL UR16, URZ, 0x1, UP0 ;  /* 0x000000013f107887 */ /* 0x000fcc0008000000 */
[----:B------:R-:W-:-:S07]  /*3db0*/  LOP3.LUT R0, R0, UR16, RZ, 0x3c, !PT ;  /* 0x0000001000007c12 */ /* 0x000fce000f8e3cff */
.L_x_28:
[----:B------:R-:W-:-:S06]  /*3dc0*/  UISETP.NE.AND UP0, UPT, UR8, 0x1, UPT ;  /* 0x000000010800788c */ /* 0x000fcc000bf05270 */
[----:B------:R-:W-:-:S13]  /*3dd0*/  PLOP3.LUT P1, PT, PT, PT, UP0, 0x80, 0x0 ;  /* 0x000000000000781c */ /* 0x000fda0003f2f008 */
[----:B------:R-:W-:Y:S05]  /*3de0*/  @!P1 BRA `(.L_x_29) ;  /* 0x0000000000b89947 */ /* 0x000fea0003800000 */
[----:B------:R-:W-:Y:S01]  /*3df0*/  UIADD3 UR10, UR37, 0x8000, URZ ;  /* 0x00008000250a7890 */ /* 0x000fe2000fffe03f */
[----:B---3--:R-:W-:Y:S01]  /*3e00*/  WARPGROUP.ARRIVE ;  /* 0x00000000000079c5 */ /* 0x008fe20000000000 */
[----:B------:R-:W-:Y:S02]  /*3e10*/  ULEA UR6, UR6, UR9, 0x9 ;  /* 0x0000000906067291 */ /* 0x000fe4000f8e483f */
[----:B------:R-:W-:Y:S01]  /*3e20*/  USHF.R.U32.HI UR10, URZ, 0x4, UR10 ;  /* 0x000000043f0a7899 */ /* 0x000fe2000801160a */
[----:B------:R-:W-:Y:S01]  /*3e30*/  UMOV UR19, 0x40000040 ;  /* 0x4000004000137882 */ /* 0x000fe20000000000 */
[----:B------:R-:W-:Y:S02]  /*3e40*/  UMOV UR17, 0x40 ;  /* 0x0000004000117882 */ /* 0x000fe40000000000 */
[----:B------:R-:W-:Y:S01]  /*3e50*/  ULOP3.LUT UR10, UR10, 0x3fff, URZ, 0xc0, !UPT ;  /* 0x00003fff0a0a7892 */ /* 0x000fe2000f8ec03f */
[----:B------:R-:W-:Y:S01]  /*3e60*/  UMOV UR18, UR6 ;  /* 0x0000000600127c82 */ /* 0x000fe20008000000 */
[----:B------:R-:W-:-:S02]  /*3e70*/  UISETP.NE.AND UP0, UPT, UR13, 0x3, UPT ;  /* 0x000000030d00788c */ /* 0x000fc4000bf05270 */
[----:B------:R-:W-:-:S04]  /*3e80*/  ULOP3.LUT UR10, UR10, 0x80000, URZ, 0xfc, !UPT ;  /* 0x000800000a0a7892 */ /* 0x000fc8000f8efc3f */
[----:B------:R-:W-:Y:S01]  /*3e90*/  ULEA UR9, UR8, UR10, 0x9 ;  /* 0x0000000a08097291 */ /* 0x000fe2000f8e483f */
[----:B------:R-:W-:-:S06]  /*3ea0*/  PLOP3.LUT P2, PT, PT, PT, UP0, 0x80, 0x0 ;  /* 0x000000000000781c */ /* 0x000fcc0003f4f008 */
[----:B------:R-:W-:Y:S02]  /*3eb0*/  UMOV UR16, UR9 ;  /* 0x0000000900107c82 */ /* 0x000fe40008000000 */
[----:B------:R-:W-:Y:S01]  /*3ec0*/  HGMMA.64x64x16.F32 R120, gdesc[UR16].tnspB, R120, gsb0 ;  /* 0x40e00000107879f0 */ /* 0x000fe20008000878 */
[----:B------:R-:W-:Y:S02]  /*3ed0*/  UIADD3 UR18, UR6, 0x80, URZ ;  /* 0x0000008006127890 */ /* 0x000fe4000fffe03f */
[----:B------:R-:W-:Y:S01]  /*3ee0*/  UIADD3 UR16, UR9, 0x10, URZ ;  /* 0x0000001009107890 */ /* 0x000fe2000fffe03f */
[----:B------:R-:W-:Y:S01]  /*3ef0*/  UMOV UR19, 0x40000040 ;  /* 0x4000004000137882 */ /* 0x000fe20000000000 */
[----:B------:R-:W-:Y:S01]  /*3f00*/  UMOV UR17, 0x40 ;  /* 0x0000004000117882 */ /* 0x000fe20000000000 */
[----:B------:R-:W-:Y:S02]  /*3f10*/  WARPGROUP.DEPBAR.LE gsb0, 0x0 ;  /* 0x00008000000079c5 */ /* 0x000fe40000010000 */
[----:B------:R-:W-:-:S06]  /*3f20*/  WARPGROUP.ARRIVE ;  /* 0x00000000000079c5 */ /* 0x000fcc0000000000 */
        /* <DEDUP_REMOVED lines=14> */
[----:B------:R-:W-:Y:S03]  /*4010*/  HGMMA.64x64x16.F32 R120, gdesc[UR16].tnspB, R120, gsb0 ;  /* 0x40e00000107879f0 */ /* 0x000fe60008000878 */
[----:B------:R-:W-:Y:S02]  /*4020*/  WARPGROUP.DEPBAR.LE gsb0, 0x0 ;  /* 0x00008000000079c5 */ /* 0x000fe40000010000 */
[----:B------:R-:W-:Y:S05]  /*4030*/  @!P2 BRA `(.L_x_30) ;  /* 0x000000000004a947 */ /* 0x000fea0003800000 */
[----:B------:R-:W-:Y:S01]  /*4040*/  BPT.TRAP 0x1 ;  /* 0x000000040000795c */ /* 0x000fe20000300000 */
.L_x_30:
[----:B-1----:R-:W-:Y:S02]  /*4050*/  LEA R3, R169, UR37, 0x3 ;  /* 0x00000025a9037c11 */ /* 0x002fe4000f8e18ff */
[----:B--2---:R-:W-:-:S04]  /*4060*/  SHF.L.U32 R2, R168, 0x1f, RZ ;  /* 0x0000001fa8027819 */ /* 0x004fc800000006ff */
[----:B------:R-:W1:Y:S02]  /*4070*/  SYNCS.PHASECHK.TRANS64.TRYWAIT P1, [R3+URZ+0x1c490], R2 ;  /* 0x01c49002030075a7 */ /* 0x000e64000802017f */
[----:B-1----:R-:W-:Y:S05]  /*4080*/  @!P1 BRA `(.L_x_31) ;  /* 0x00000050003c9947 */ /* 0x002fea0003800000 */
.L_x_143:
[----:B------:R-:W-:Y:S05]  /*4090*/  @!P2 BRA `(.L_x_32) ;  /* 0x000000000004a947 */ /* 0x000fea0003800000 */
[----:B------:R-:W-:Y:S01]  /*40a0*/  BPT.TRAP 0x1 ;  /* 0x000000040000795c */ /* 0x000fe20000300000 */
.L_x_32:
[----:B------:R3:W-:Y:S01]  /*40b0*/  SYNCS.ARRIVE.TRANS64.A1T0 RZ, [R3+URZ+0x1c480], RZ ;  /* 0x01c480ff03ff79a7 */ /* 0x0007e2000810003f */
[----:B------:R-:W-:Y:S05]  /*40c0*/  BRA `(.L_x_33) ;  /* 0x0000000c00d07947 */ /* 0x000fea0003800000 */
.L_x_29:
[----:B------:R-:W-:Y:S01]  /*40d0*/  ULEA UR16, UR36, UR39, 0x1 ;  /* 0x0000002724107291 */ /* 0x000fe2000f8e083f */
[----:B--2---:R-:W-:-:S03]  /*40e0*/  SHF.L.U32 R2, R0, 0x1f, RZ ;  /* 0x0000001f00027819 */ /* 0x004fc600000006ff */
[----:B------:R-:W-:-:S09]  /*40f0*/  ULEA UR16, UR16, UR21, 0x3 ;  /* 0x0000001510107291 */ /* 0x000fd2000f8e183f */
[----:B---3--:R-:W2:Y:S02]  /*4100*/  SYNCS.PHASECHK.TRANS64.TRYWAIT P1, [UR16], R2 ;  /* 0x00000002ff0075a7 */ /* 0x008ea40008020150 */
[----:B--2---:R-:W-:Y:S05]  /*4110*/  @!P1 BRA `(.L_x_34) ;  /* 0x00000050002c9947 */ /* 0x004fea0003800000 */
.L_x_144:
[----:B------:R-:W-:Y:S01]  /*4120*/  UIADD3 UR16, UR37, 0x8000, URZ ;  /* 0x0000800025107890 */ /* 0x000fe2000fffe03f */
[----:B------:R-:W-:Y:S01]  /*4130*/  WARPGROUP.ARRIVE ;  /* 0x00000000000079c5 */ /* 0x000fe20000000000 */
[----:B------:R-:W-:Y:S02]  /*4140*/  ULOP3.LUT UR27, UR10, 0x400, URZ, 0x3c, !UPT ;  /* 0x000004000a1b7892 */ /* 0x000fe4000f8e3c3f */
[----:B------:R-:W-:Y:S02]  /*4150*/  USHF.R.U32.HI UR16, URZ, 0x4, UR16 ;  /* 0x000000043f107899 */ /* 0x000fe40008011610 */
[----:B------:R-:W-:Y:S02]  /*4160*/  UIADD3 UR18, UR11, UR27, URZ ;  /* 0x0000001b0b127290 */ /* 0x000fe4000fffe03f */
[----:B------:R-:W-:Y:S01]  /*4170*/  ULOP3.LUT UR26, UR16, 0x3fff, URZ, 0xc0, !UPT ;  /* 0x00003fff101a7892 */ /* 0x000fe2000f8ec03f */
[----:B------:R-:W-:Y:S01]  /*4180*/  UMOV UR19, 0x40000040 ;  /* 0x4000004000137882 */ /* 0x000fe20000000000 */
[----:B------:R-:W-:-:S02]  /*4190*/  UMOV UR17, 0x8 ;  /* 0x0000000800117882 */ /* 0x000fc40000000000 */
[----:B------:R-:W-:Y:S02]  /*41a0*/  ULOP3.LUT UR23, UR26, 0x400000, URZ, 0xfc, !UPT ;  /* 0x004000001a177892 */ /* 0x000fe4000f8efc3f */
[----:B------:R-:W-:Y:S02]  /*41b0*/  ULOP3.LUT UR26, UR26, 0x80000, URZ, 0xfc, !UPT ;  /* 0x000800001a1a7892 */ /* 0x000fe4000f8efc3f */
[----:B------:R-:W-:Y:S02]  /*41c0*/  ULEA UR9, UR6, UR9, 0x9 ;  /* 0x0000000906097291 */ /* 0x000fe4000f8e483f */
[----:B------:R-:W-:Y:S01]  /*41d0*/  UIADD3 UR6, UR26, 0x200, URZ ;  /* 0x000002001a067890 */ /* 0x000fe2000fffe03f */
[----:B------:R-:W-:Y:S01]  /*41e0*/  UMOV UR16, UR23 ;  /* 0x0000001700107c82 */ /* 0x000fe20008000000 */
[----:B------:R-:W-:Y:S01]  /*41f0*/  UISETP.NE.AND UP0, UPT, UR13, 0x3, UPT ;  /* 0x000000030d00788c */ /* 0x000fe2000bf05270 */
[----:B------:R-:W-:Y:S01]  /*4200*/  HGMMA.64x64x16.F32 R24, gdesc[UR16].tnspA.tnspB, RZ, !UPT, gsb0 ;  /* 0x60e00000101879f0 */ /* 0x000fe2000c0008ff */
[----:B------:R-:W-:-:S02]  /*4210*/  UIADD3 UR18, UR27, 0x80, UR11 ;  /* 0x000000801b127890 */ /* 0x000fc4000fffe00b */
[----:B------:R-:W-:Y:S01]  /*4220*/  UIADD3 UR16, UR23, 0x80, URZ ;  /* 0x0000008017107890 */ /* 0x000fe2000fffe03f */
[----:B------:R-:W-:Y:S01]  /*4230*/  UMOV UR19, 0x40000040 ;  /* 0x4000004000137882 */ /* 0x000fe20000000000 */
[----:B------:R-:W-:Y:S01]  /*4240*/  UMOV UR17, 0x8 ;  /* 0x0000000800117882 */ /* 0x000fe20000000000 */
[----:B------:R-:W-:Y:S01]  /*4250*/  PLOP3.LUT P1, PT, PT, PT, UP0, 0x80, 0x0 ;  /* 0x000000000000781c */ /* 0x000fe20003f2f008 */
[----:B------:R-:W-:Y:S02]  /*4260*/  WARPGROUP.DEPBAR.LE gsb0, 0x0 ;  /* 0x00008000000079c5 */ /* 0x000fe40000010000 */
[----:B------:R-:W-:-:S06]  /*4270*/  WARPGROUP.ARRIVE ;  /* 0x00000000000079c5 */ /* 0x000fcc0000000000 */
[----:B------:R-:W-:Y:S01]  /*4280*/  HGMMA.64x64x16.F32 R24, gdesc[UR16].tnspA.tnspB, R24, gsb0 ;  /* 0x60e00000101879f0 */ /* 0x000fe20008000818 */
[----:B------:R-:W-:Y:S02]  /*4290*/  UIADD3 UR18, UR27, 0x100, UR11 ;  /* 0x000001001b127890 */ /* 0x000fe4000fffe00b */
[----:B------:R-:W-:Y:S01]  /*42a0*/  UIADD3 UR16, UR23, 0x100, URZ ;  /* 0x0000010017107890 */ /* 0x000fe2000fffe03f */
[----:B------:R-:W-:Y:S01]  /*42b0*/  UMOV UR19, 0x40000040 ;  /* 0x4000004000137882 */ /* 0x000fe20000000000 */
[----:B------:R-:W-:Y:S01]  /*42c0*/  UMOV UR17, 0x8 ;  /* 0x0000000800117882 */ /* 0x000fe20000000000 */
        /* <DEDUP_REMOVED lines=10> */
[----:B------:R-:W-:Y:S02]  /*4370*/  UIADD3 UR18, UR10, UR11, URZ ;  /* 0x0000000b0a127290 */ /* 0x000fe4000fffe03f */
        /* <DEDUP_REMOVED lines=27> */
[----:B------:R-:W-:Y:S01]  /*4530*/  UMOV UR18, UR9 ;  /* 0x0000000900127c82 */ /* 0x000fe20008000000 */
[----:B------:R-:W-:Y:S01]  /*4540*/  UMOV UR19, 0x40000040 ;  /* 0x4000004000137882 */ /* 0x000fe20000000000 */
[----:B------:R-:W-:Y:S01]  /*4550*/  UMOV UR16, UR6 ;  /* 0x0000000600107c82 */ /* 0x000fe20008000000 */
[----:B------:R-:W-:Y:S01]  /*4560*/  UMOV UR17, 0x40 ;  /* 0x0000004000117882 */ /* 0x000fe20000000000 */
[----:B------:R-:W-:-:S04]  /*4570*/  USHF.L.U32 UR6, UR36, 0x1, URZ ;  /* 0x0000000124067899 */ /* 0x000fc8000800063f */
[----:B------:R-:W-:-:S04]  /*4580*/  ULOP3.LUT UR22, UR6, 0xfffffffe, UR22, 0xe2, !UPT ;  /* 0xfffffffe06167892 */ /* 0x000fc8000f8ee216 */
[----:B------:R-:W-:Y:S01]  /*4590*/  ULEA UR22, UR22, UR21, 0x3 ;  /* 0x0000001516167291 */ /* 0x000fe2000f8e183f */
        /* <DEDUP_REMOVED lines=25> */
[----:B------:R-:W-:Y:S01]  /*4730*/  SYNCS.ARRIVE.TRANS64.A1T0 RZ, [UR22], RZ ;  /* 0x000000ffffff79a7 */ /* 0x000fe20008100016 */
[----:B------:R-:W-:Y:S05]  /*4740*/  @!P1 BRA `(.L_x_35) ;  /* 0x0000000000049947 */ /* 0x000fea0003800000 */
[----:B------:R-:W-:Y:S01]  /*4750*/  BPT.TRAP 0x1 ;  /* 0x000000040000795c */ /* 0x000fe20000300000 */
.L_x_35:
[----:B------:R-:W-:Y:S02]  /*4760*/  LEA R67, R169, UR37, 0x3 ;  /* 0x00000025a9437c11 */ /* 0x000fe4000f8e18ff */
[----:B-1----:R-:W-:-:S04]  /*4770*/  SHF.L.U32 R2, R168, 0x1f, RZ ;  /* 0x0000001fa8027819 */ /* 0x002fc800000006ff */
[----:B------:R-:W1:Y:S02]  /*4780*/  SYNCS.PHASECHK.TRANS64.TRYWAIT P2, [R67+URZ+0x1c490], R2 ;  /* 0x01c49002430075a7 */ /* 0x000e64000804017f */
[----:B-1----:R-:W-:Y:S05]  /*4790*/  @!P2 BRA `(.L_x_36) ;  /* 0x0000004800a4a947 */ /* 0x002fea0003800000 */
.L_x_145:
[----:B------:R-:W2:Y:S01]  /*47a0*/  S2UR UR6, SR_SWINHI ;  /* 0x00000000000679c3 */ /* 0x000ea20000002f00 */
[----:B------:R-:W-:-:S05]  /*47b0*/  IMAD.SHL.U32 R3, R169, 0x1000, RZ ;  /* 0x00001000a9037824 */ /* 0x000fca00078e00ff */
[----:B------:R-:W-:Y:S02]  /*47c0*/  SHF.R.S32.HI R5, RZ, 0x1f, R3 ;  /* 0x0000001fff057819 */ /* 0x000fe40000011403 */
[----:B------:R-:W-:-:S04]  /*47d0*/  IADD3 R3, P2, R172, R3, RZ ;  /* 0x00000003ac037210 */ /* 0x000fc80007f5e0ff */
[----:B------:R-:W-:Y:S01]  /*47e0*/  LEA.HI.X.SX32 R66, R172, R5, 0x1, P2 ;  /* 0x00000005ac427211 */ /* 0x000fe200010f0eff */
[----:B------:R-:W-:Y:S01]  /*47f0*/  UMOV UR10, UR37 ;  /* 0x00000025000a7c82 */ /* 0x000fe20008000000 */
[----:B--2---:R-:W-:Y:S01]  /*4800*/  UMOV UR11, UR6 ;  /* 0x00000006000b7c82 */ /* 0x004fe20008000000 */
[----:B------:R-:W-:-:S04]  /*4810*/  LEA R65, P2, R3, UR10, 0x2 ;  /* 0x0000000a03417c11 */ /* 0x000fc8000f8410ff */
[----:B------:R-:W-:Y:S02]  /*4820*/  LEA.HI.X R66, R3, UR11, R66, 0x2, P2 ;  /* 0x0000000b03427c11 */ /* 0x000fe400090f1442 */
[C---:B------:R-:W-:Y:S02]  /*4830*/  IADD3 R3, P6, R65.reuse, 0x14000, RZ ;  /* 0x0001400041037810 */ /* 0x040fe40007fde0ff */
[----:B------:R-:W-:Y:S02]  /*4840*/  IADD3 R5, P5, R65, 0x14800, RZ ;  /* 0x0001480041057810 */ /* 0x000fe40007fbe0ff */
[----:B-1----:R-:W-:Y:S02]  /*4850*/  LOP3.LUT R2, R3, 0x380, RZ, 0xc0, !PT ;  /* 0x0000038003027812 */ /* 0x002fe400078ec0ff */
[----:B------:R-:W-:Y:S02]  /*4860*/  IADD3 R7, P2, R65, 0x14020, RZ ;  /* 0x0001402041077810 */ /* 0x000fe40007f5e0ff */
[----:B------:R-:W-:-:S02]  /*4870*/  SHF.R.U64 R2, R2, 0x3, RZ ;  /* 0x0000000302027819 */ /* 0x000fc400000012ff */
[C---:B------:R-:W-:Y:S02]  /*4880*/  IADD3 R9, P4, R65.reuse, 0x14820, RZ ;  /* 0x0001482041097810 */ /* 0x040fe40007f9e0ff */
[----:B------:R-:W-:Y:S01]  /*4890*/  LOP3.LUT R2, R2, R3, RZ, 0x3c, !PT ;  /* 0x0000000302027212 */ /* 0x000fe200078e3cff */
[----:B------:R-:W-:Y:S01]  /*48a0*/  IMAD.X R3, RZ, RZ, R66, P6 ;  /* 0x000000ffff037224 */ /* 0x000fe200030e0642 */
[----:B------:R-:W-:Y:S02]  /*48b0*/  IADD3 R11, P3, R65, 0x14040, RZ ;  /* 0x00014040410b7810 */ /* 0x000fe40007f7e0ff */
[----:B------:R-:W-:Y:S02]  /*48c0*/  LOP3.LUT R4, R5, 0x380, RZ, 0xc0, !PT ;  /* 0x0000038005047812 */ /* 0x000fe400078ec0ff */
[----:B------:R-:W-:Y:S01]  /*48d0*/  IADD3 R13, P6, R65, 0x14840, RZ ;  /* 0x00014840410d7810 */ /* 0x000fe20007fde0ff */
[----:B------:R1:W-:Y:S01]  /*48e0*/  ST.E desc[UR24][R2.64], R24 ;  /* 0x0000001802007985 */ /* 0x0003e2000c101918 */
[----:B------:R-:W-:-:S02]  /*48f0*/  LOP3.LUT R6, R7, 0x380, RZ, 0xc0, !PT ;  /* 0x0000038007067812 */ /* 0x000fc400078ec0ff */
[----:B------:R-:W-:Y:S01]  /*4900*/  LOP3.LUT R8, R9, 0x380, RZ, 0xc0, !PT ;  /* 0x0000038009087812 */ /* 0x000fe200078ec0ff */
[----:B------:R1:W-:Y:S01]  /*4910*/  ST.E desc[UR24][R2.64+0x4], R25 ;  /* 0x0000041902007985 */ /* 0x0003e2000c101918 */
[----:B------:R-:W-:Y:S02]  /*4920*/  LOP3.LUT R10, R11, 0x380, RZ, 0xc0, !PT ;  /* 0x000003800b0a7812 */ /* 0x000fe400078ec0ff */
[----:B------:R-:W-:Y:S02]  /*4930*/  SHF.R.U64 R4, R4, 0x3, RZ ;  /* 0x0000000304047819 */ /* 0x000fe400000012ff */
[----:B------:R-:W-:Y:S02]  /*4940*/  LOP3.LUT R12, R13, 0x380, RZ, 0xc0, !PT ;  /* 0x000003800d0c7812 */ /* 0x000fe400078ec0ff */
[----:B------:R-:W-:Y:S02]  /*4950*/  SHF.R.U64 R6, R6, 0x3, RZ ;  /* 0x0000000306067819 */ /* 0x000fe400000012ff */
[----:B------:R-:W-:-:S02]  /*4960*/  SHF.R.U64 R8, R8, 0x3, RZ ;  /* 0x0000000308087819 */ /* 0x000fc400000012ff */
[----:B------:R-:W-:Y:S02]  /*4970*/  SHF.R.U64 R10, R10, 0x3, RZ ;  /* 0x000000030a0a7819 */ /* 0x000fe400000012ff */
[----:B------:R-:W-:Y:S01]  /*4980*/  LOP3.LUT R4, R4, R5, RZ, 0x3c, !PT ;  /* 0x0000000504047212 */ /* 0x000fe200078e3cff */
[--C-:B------:R-:W-:Y:S01]  /*4990*/  IMAD.X R5, RZ, RZ, R66.reuse, P5 ;  /* 0x000000ffff057224 */ /* 0x100fe200028e0642 */
[----:B------:R-:W-:Y:S02]  /*49a0*/  SHF.R.U64 R12, R12, 0x3, RZ ;  /* 0x000000030c0c7819 */ /* 0x000fe400000012ff */
[----:B------:R-:W-:Y:S01]  /*49b0*/  LOP3.LUT R6, R6, R7, RZ, 0x3c, !PT ;  /* 0x0000000706067212 */ /* 0x000fe200078e3cff */
[--C-:B------:R-:W-:Y:S01]  /*49c0*/  IMAD.X R7, RZ, RZ, R66.reuse, P2 ;  /* 0x000000ffff077224 */ /* 0x100fe200010e0642 */
[----:B------:R-:W-:Y:S01]  /*49d0*/  LOP3.LUT R8, R8, R9, RZ, 0x3c, !PT ;  /* 0x0000000908087212 */ /* 0x000fe200078e3cff */
[----:B------:R-:W-:Y:S01]  /*49e0*/  IMAD.X R9, RZ, RZ, R66, P4 ;  /* 0x000000ffff097224 */ /* 0x000fe200020e0642 */
[C---:B------:R-:W-:Y:S01]  /*49f0*/  IADD3 R15, P5, R65.reuse, 0x14060, RZ ;  /* 0x00014060410f7810 */ /* 0x040fe20007fbe0ff */
[----:B------:R1:W-:Y:S01]  /*4a00*/  ST.E desc[UR24][R4.64], R26 ;  /* 0x0000001a04007985 */ /* 0x0003e2000c101918 */
[----:B------:R-:W-:-:S02]  /*4a10*/  IADD3 R17, P2, R65, 0x14860, RZ ;  /* 0x0001486041117810 */ /* 0x000fc40007f5e0ff */
[----:B------:R-:W-:Y:S01]  /*4a20*/  LOP3.LUT R10, R10, R11, RZ, 0x3c, !PT ;  /* 0x0000000b0a0a7212 */ /* 0x000fe200078e3cff */
[--C-:B------:R-:W-:Y:S01]  /*4a30*/  IMAD.X R11, RZ, RZ, R66.reuse, P3 ;  /* 0x000000ffff0b7224 */ /* 0x100fe200018e0642 */
[----:B------:R-:W-:Y:S01]  /*4a40*/  LOP3.LUT R12, R12, R13, RZ, 0x3c, !PT ;  /* 0x0000000d0c0c7212 */ /* 0x000fe200078e3cff */
[----:B------:R-:W-:Y:S01]  /*4a50*/  IMAD.X R13, RZ, RZ, R66, P6 ;  /* 0x000000ffff0d7224 */ /* 0x000fe200030e0642 */
[C---:B------:R-:W-:Y:S01]  /*4a60*/  IADD3 R19, P4, R65.reuse, 0x14400, RZ ;  /* 0x0001440041137810 */ /* 0x040fe20007f9e0ff */
[----:B------:R1:W-:Y:S01]  /*4a70*/  ST.E desc[UR24][R4.64+0x4], R27 ;  /* 0x0000041b04007985 */ /* 0x0003e2000c101918 */
[----:B------:R-:W-:Y:S02]  /*4a80*/  IADD3 R21, P3, R65, 0x14c00, RZ ;  /* 0x00014c0041157810 */ /* 0x000fe40007f7e0ff */
[----:B------:R-:W-:Y:S01]  /*4a90*/  LOP3.LUT R14, R15, 0x380, RZ, 0xc0, !PT ;  /* 0x000003800f0e7812 */ /* 0x000fe200078ec0ff */
[----:B------:R1:W-:Y:S01]  /*4aa0*/  ST.E desc[UR24][R6.64], R28 ;  /* 0x0000001c06007985 */ /* 0x0003e2000c101918 */
[----:B------:R-:W-:-:S02]  /*4ab0*/  IADD3 R23, P6, R65, 0x14420, RZ ;  /* 0x0001442041177810 */ /* 0x000fc40007fde0ff */
[----:B------:R-:W-:Y:S01]  /*4ac0*/  LOP3.LUT R16, R17, 0x380, RZ, 0xc0, !PT ;  /* 0x0000038011107812 */ /* 0x000fe200078ec0ff */
[----:B------:R1:W-:Y:S01]  /*4ad0*/  ST.E desc[UR24][R6.64+0x4], R29 ;  /* 0x0000041d06007985 */ /* 0x0003e2000c101918 */
[----:B------:R-:W-:Y:S02]  /*4ae0*/  LOP3.LUT R18, R19, 0x380, RZ, 0xc0, !PT ;  /* 0x0000038013127812 */ /* 0x000fe400078ec0ff */
[----:B------:R-:W-:Y:S01]  /*4af0*/  LOP3.LUT R20, R21, 0x380, RZ, 0xc0, !PT ;  /* 0x0000038015147812 */ /* 0x000fe200078ec0ff */
[----:B------:R1:W-:Y:S01]  /*4b00*/  ST.E desc[UR24][R8.64], R30 ;  /* 0x0000001e08007985 */ /* 0x0003e2000c101918 */
[----:B------:R-:W-:Y:S02]  /*4b10*/  SHF.R.U64 R14, R14, 0x3, RZ ;  /* 0x000000030e0e7819 */ /* 0x000fe400000012ff */
[----:B------:R-:W-:Y:S01]  /*4b20*/  LOP3.LUT R22, R23, 0x380, RZ, 0xc0, !PT ;  /* 0x0000038017167812 */ /* 0x000fe200078ec0ff */
[----:B------:R1:W-:Y:S01]  /*4b30*/  ST.E desc[UR24][R8.64+0x4], R31 ;  /* 0x0000041f08007985 */ /* 0x0003e2000c101918 */
[----:B------:R-:W-:-:S02]  /*4b40*/  SHF.R.U64 R16, R16, 0x3, RZ ;  /* 0x0000000310107819 */ /* 0x000fc400000012ff */
[----:B------:R-:W-:Y:S01]  /*4b50*/  SHF.R.U64 R18, R18, 0x3, RZ ;  /* 0x0000000312127819 */ /* 0x000fe200000012ff */
[----:B------:R1:W-:Y:S01]  /*4b60*/  ST.E desc[UR24][R10.64], R32 ;  /* 0x000000200a007985 */ /* 0x0003e2000c101918 */
[----:B------:R-:W-:Y:S02]  /*4b70*/  SHF.R.U64 R20, R20, 0x3, RZ ;  /* 0x0000000314147819 */ /* 0x000fe400000012ff */
[----:B------:R-:W-:Y:S01]  /*4b80*/  LOP3.LUT R14, R14, R15, RZ, 0x3c, !PT ;  /* 0x0000000f0e0e7212 */ /* 0x000fe200078e3cff */
[--C-:B------:R-:W-:Y:S01]  /*4b90*/  IMAD.X R15, RZ, RZ, R66.reuse, P5 ;  /* 0x000000ffff0f7224 */ /* 0x100fe200028e0642 */
[----:B------:R-:W-:Y:S01]  /*4ba0*/  SHF.R.U64 R22, R22, 0x3, RZ ;  /* 0x0000000316167819 */ /* 0x000fe200000012ff */
[----:B------:R1:W-:Y:S01]  /*4bb0*/  ST.E desc[UR24][R10.64+0x4], R33 ;  /* 0x000004210a007985 */ /* 0x0003e2000c101918 */
[----:B------:R-:W-:Y:S01]  /*4bc0*/  LOP3.LUT R16, R16, R17, RZ, 0x3c, !PT ;  /* 0x0000001110107212 */ /* 0x000fe200078e3cff */
[--C-:B------:R-:W-:Y:S01]  /*4bd0*/  IMAD.X R17, RZ, RZ, R66.reuse, P2 ;  /* 0x000000ffff117224 */ /* 0x100fe200010e0642 */
[C---:B------:R-:W-:Y:S01]  /*4be0*/  IADD3 R57, P5, R65.reuse, 0x14c20, RZ ;  /* 0x00014c2041397810 */ /* 0x040fe20007fbe0ff */
[----:B------:R1:W-:Y:S01]  /*4bf0*/  ST.E desc[UR24][R12.64], R34 ;  /* 0x000000220c007985 */ /* 0x0003e2000c101918 */
[----:B------:R-:W-:Y:S01]  /*4c00*/  LOP3.LUT R18, R18, R19, RZ, 0x3c, !PT ;  /* 0x0000001312127212 */ /* 0x000fe200078e3cff */
[--C-:B------:R-:W-:Y:S01]  /*4c10*/  IMAD.X R19, RZ, RZ, R66.reuse, P4 ;  /* 0x000000ffff137224 */ /* 0x100fe200020e0642 */
[----:B------:R-:W-:Y:S01]  /*4c20*/  LOP3.LUT R20, R20, R21, RZ, 0x3c, !PT ;  /* 0x0000001514147212 */ /* 0x000fe200078e3cff */
[--C-:B------:R-:W-:Y:S01]  /*4c30*/  IMAD.X R21, RZ, RZ, R66.reuse, P3 ;  /* 0x000000ffff157224 */ /* 0x100fe200018e0642 */
[C---:B------:R-:W-:Y:S01]  /*4c40*/  IADD3 R59, P2, R65.reuse, 0x14440, RZ ;  /* 0x00014440413b7810 */ /* 0x040fe20007f5e0ff */
[----:B------:R1:W-:Y:S01]  /*4c50*/  ST.E desc[UR24][R12.64+0x4], R35 ;  /* 0x000004230c007985 */ /* 0x0003e2000c101918 */
[----:B------:R-:W-:Y:S01]  /*4c60*/  LOP3.LUT R22, R22, R23, RZ, 0x3c, !PT ;  /* 0x0000001716167212 */ /* 0x000fe200078e3cff */
[----:B------:R-:W-:Y:S01]  /*4c70*/  IMAD.X R23, RZ, RZ, R66, P6 ;  /* 0x000000ffff177224 */ /* 0x000fe200030e0642 */
[C---:B------:R-:W-:Y:S01]  /*4c80*/  IADD3 R61, P4, R65.reuse, 0x14c40, RZ ;  /* 0x00014c40413d7810 */ /* 0x040fe20007f9e0ff */
[----:B------:R1:W-:Y:S01]  /*4c90*/  ST.E desc[UR24][R14.64], R36 ;  /* 0x000000240e007985 */ /* 0x0003e2000c101918 */
[----:B------:R-:W-:-:S02]  /*4ca0*/  IADD3 R63, P3, R65, 0x14460, RZ ;  /* 0x00014460413f7810 */ /* 0x000fc40007f7e0ff */
[----:B------:R-:W-:Y:S01]  /*4cb0*/  LOP3.LUT R56, R57, 0x380, RZ, 0xc0, !PT ;  /* 0x0000038039387812 */ /* 0x000fe200078ec0ff */
[----:B------:R1:W-:Y:S01]  /*4cc0*/  ST.E desc[UR24][R14.64+0x4], R37 ;  /* 0x000004250e007985 */ /* 0x0003e2000c101918 */
[----:B------:R-:W-:Y:S02]  /*4cd0*/  IADD3 R65, P6, R65, 0x14c60, RZ ;  /* 0x00014c6041417810 */ /* 0x000fe40007fde0ff */
[----:B------:R-:W-:Y:S01]  /*4ce0*/  LOP3.LUT R58, R59, 0x380, RZ, 0xc0, !PT ;  /* 0x000003803b3a7812 */ /* 0x000fe200078ec0ff */
[----:B------:R1:W-:Y:S01]  /*4cf0*/  ST.E desc[UR24][R16.64], R38 ;  /* 0x0000002610007985 */ /* 0x0003e2000c101918 */
[----:B------:R-:W-:Y:S02]  /*4d00*/  LOP3.LUT R60, R61, 0x380, RZ, 0xc0, !PT ;  /* 0x000003803d3c7812 */ /* 0x000fe400078ec0ff */
[----:B------:R-:W-:Y:S01]  /*4d10*/  LOP3.LUT R62, R63, 0x380, RZ, 0xc0, !PT ;  /* 0x000003803f3e7812 */ /* 0x000fe200078ec0ff */
[----:B------:R1:W-:Y:S01]  /*4d20*/  ST.E desc[UR24][R16.64+0x4], R39 ;  /* 0x0000042710007985 */ /* 0x0003e2000c101918 */
[----:B------:R-:W-:-:S02]  /*4d30*/  SHF.R.U64 R56, R56, 0x3, RZ ;  /* 0x0000000338387819 */ /* 0x000fc400000012ff */
[----:B------:R-:W-:Y:S01]  /*4d40*/  LOP3.LUT R64, R65, 0x380, RZ, 0xc0, !PT ;  /* 0x0000038041407812 */ /* 0x000fe200078ec0ff */
[----:B------:R1:W-:Y:S01]  /*4d50*/  ST.E desc[UR24][R18.64], R40 ;  /* 0x0000002812007985 */ /* 0x0003e2000c101918 */
[----:B------:R-:W-:Y:S02]  /*4d60*/  SHF.R.U64 R58, R58, 0x3, RZ ;  /* 0x000000033a3a7819 */ /* 0x000fe400000012ff */
        /* <DEDUP_REMOVED lines=9> */
[----:B------:R-:W-:Y:S01]  /*4e00*/  LOP3.LUT R60, R60, R61, RZ, 0x3c, !PT ;  /* 0x0000003d3c3c7212 */ /* 0x000fe200078e3cff */
[--C-:B------:R-:W-:Y:S01]  /*4e10*/  IMAD.X R61, RZ, RZ, R66.reuse, P4 ;  /* 0x000000ffff3d7224 */ /* 0x100fe200020e0642 */
[----:B------:R-:W-:Y:S01]  /*4e20*/  LOP3.LUT R62, R62, R63, RZ, 0x3c, !PT ;  /* 0x0000003f3e3e7212 */ /* 0x000fe200078e3cff */
[----:B------:R1:W-:Y:S01]  /*4e30*/  ST.E desc[UR24][R20.64+0x4], R43 ;  /* 0x0000042b14007985 */ /* 0x0003e2000c101918 */
[----:B------:R-:W-:Y:S01]  /*4e40*/  LOP3.LUT R64, R64, R65, RZ, 0x3c, !PT ;  /* 0x0000004140407212 */ /* 0x000fe200078e3cff */
[----:B------:R-:W-:-:S02]  /*4e50*/  IMAD.X R63, RZ, RZ, R66, P3 ;  /* 0x000000ffff3f7224 */ /* 0x000fc400018e0642 */
[----:B------:R1:W-:Y:S01]  /*4e60*/  ST.E desc[UR24][R22.64], R44 ;  /* 0x0000002c16007985 */ /* 0x0003e2000c101918 */
[----:B------:R-:W-:-:S03]  /*4e70*/  IMAD.X R65, RZ, RZ, R66, P6 ;  /* 0x000000ffff417224 */ /* 0x000fc600030e0642 */
[----:B------:R1:W-:Y:S04]  /*4e80*/  ST.E desc[UR24][R22.64+0x4], R45 ;  /* 0x0000042d16007985 */ /* 0x0003e8000c101918 */
        /* <DEDUP_REMOVED lines=9> */
[----:B------:R1:W-:Y:S01]  /*4f20*/  ST.E desc[UR24][R64.64+0x4], R55 ;  /* 0x0000043740007985 */ /* 0x0003e2000c101918 */
[----:B------:R-:W-:Y:S01]  /*4f30*/  @!PT LDS RZ, [RZ] ;  /* 0x00000000fffff984 */ /* 0x000fe20000000800 */
[----:B------:R-:W-:Y:S01]  /*4f40*/  @!PT LDS RZ, [RZ] ;  /* 0x00000000fffff984 */ /* 0x000fe20000000800 */
[----:B------:R-:W-:Y:S01]  /*4f50*/  @!PT LDS RZ, [RZ] ;  /* 0x00000000fffff984 */ /* 0x000fe20000000800 */
[----:B------:R-:W-:Y:S01]  /*4f60*/  @!PT LDS RZ, [RZ] ;  /* 0x00000000fffff984 */ /* 0x000fe20000000800 */
[----:B------:R2:W-:Y:S06]  /*4f70*/  MEMBAR.ALL.CTA ;  /* 0x0000000000007992 */ /* 0x0005ec0000008000 */
[----:B--2---:R-:W2:Y:S01]  /*4f80*/  FENCE.VIEW.ASYNC.S ;  /* 0x00000000000073c6 */ /* 0x004ea20000000000 */
[----:B------:R-:W-:Y:S05]  /*4f90*/  @!P1 BRA `(.L_x_37) ;  /* 0x0000000000049947 */ /* 0x000fea0003800000 */
[----:B------:R-:W-:Y:S01]  /*4fa0*/  BPT.TRAP 0x1 ;  /* 0x000000040000795c */ /* 0x000fe20000300000 */
.L_x_37:
[----:B--2---:R2:W-:Y:S01]  /*4fb0*/  SYNCS.ARRIVE.TRANS64.A1T0 RZ, [R67+URZ+0x1c480], RZ ;  /* 0x01c480ff43ff79a7 */ /* 0x0045e2000810003f */
[----:B------:R-:W-:-:S04]  /*4fc0*/  UIADD3 UR36, UR36, 0x1, URZ ;  /* 0x0000000124247890 */ /* 0x000fc8000fffe03f */
[----:B------:R-:W-:-:S04]  /*4fd0*/  UISETP.NE.AND UP0, UPT, UR36, 0x2, UPT ;  /* 0x000000022400788c */ /* 0x000fc8000bf05270 */
[----:B------:R-:W-:Y:S02]  /*4fe0*/  USEL UR6, URZ, 0x1, UP0 ;  /* 0x000000013f067887 */ /* 0x000fe40008000000 */
[----:B------:R-:W-:-:S04]  /*4ff0*/  USEL UR36, UR36, URZ, UP0 ;  /* 0x0000003f24247287 */ /* 0x000fc80008000000 */
[----:B------:R-:W-:-:S08]  /*5000*/  LOP3.LUT R0, R0, UR6, RZ, 0x3c, !PT ;  /* 0x0000000600007c12 */ /* 0x000fd0000f8e3cff */
.L_x_33:
[C---:B-1----:R-:W-:Y:S01]  /*5010*/  VIADD R2, R169.reuse, 0x1 ;  /* 0x00000001a9027836 */ /* 0x042fe20000000000 */
[----:B------:R-:W-:-:S04]  /*5020*/  ISETP.NE.AND P2, PT, R169, 0x1, PT ;  /* 0x00000001a900780c */ /* 0x000fc80003f45270 */
[C---:B------:R-:W-:Y:S02]  /*5030*/  ISETP.NE.AND P1, PT, R2.reuse, 0x2, PT ;  /* 0x000000020200780c */ /* 0x040fe40003f25270 */
[----:B---3--:R-:W-:Y:S02]  /*5040*/  SEL R3, RZ, 0x1, P2 ;  /* 0x00000001ff037807 */ /* 0x008fe40001000000 */
[----:B------:R-:W-:Y:S02]  /*5050*/  SEL R169, R2, RZ, P1 ;  /* 0x000000ff02a97207 */ /* 0x000fe40000800000 */
[----:B------:R-:W-:Y:S01]  /*5060*/  LOP3.LUT R168, R168, R3, RZ, 0x3c, !PT ;  /* 0x00000003a8a87212 */ /* 0x000fe200078e3cff */
[----:B------:R-:W-:Y:S06]  /*5070*/  @!P0 BRA `(.L_x_38) ;  /* 0x0000000000048947 */ /* 0x000fec0003800000 */
[----:B------:R-:W-:Y:S01]  /*5080*/  BPT.TRAP 0x1 ;  /* 0x000000040000795c */ /* 0x000fe20000300000 */
.L_x_38:
[----:B------:R-:W-:Y:S02]  /*5090*/  UISETP.GT.U32.AND UP0, UPT, UR4, 0x1, UPT ;  /* 0x000000010400788c */ /* 0x000fe4000bf04070 */
[----:B------:R-:W-:-:S04]  /*50a0*/  ULEA UR6, UR5, UR37, 0x3 ;  /* 0x0000002505067291 */ /* 0x000fc8000f8e183f */
[----:B------:R-:W-:Y:S01]  /*50b0*/  UIADD3 UR6, UR6, 0x1c420, URZ ;  /* 0x0001c42006067890 */ /* 0x000fe2000fffe03f */
[----:B------:R-:W-:-:S03]  /*50c0*/  PLOP3.LUT P1, PT, PT, PT, UP0, 0x80, 0x0 ;  /* 0x000000000000781c */ /* 0x000fc60003f2f008 */
[----:B------:R-:W-:-:S09]  /*50d0*/  UPRMT UR6, URZ, 0x654, UR6 ;  /* 0x000006543f067896 */ /* 0x000fd20008000006 */
[----:B------:R-:W-:Y:S01]  /*50e0*/  SYNCS.ARRIVE.TRANS64.RED.A1T0 RZ, [UR6], RZ ;  /* 0x000000ffffff79a7 */ /* 0x000fe20008100406 */
[----:B------:R-:W-:Y:S05]  /*50f0*/  @P1 BRA `(.L_x_39) ;  /* 0x0000000000041947 */ /* 0x000fea0003800000 */
[----:B------:R-:W-:Y:S01]  /*5100*/  BPT.TRAP 0x1 ;  /* 0x000000040000795c */ /* 0x000fe20000300000 */
.L_x_39:
[----:B------:R-:W-:-:S04]  /*5110*/  UIADD3 UR5, UR5, 0x1, URZ ;  /* 0x0000000105057890 */ /* 0x000fc8000fffe03f */
[----:B------:R-:W-:-:S04]  /*5120*/  UISETP.NE.AND UP0, UPT, UR5, 0x4, UPT ;  /* 0x000000040500788c */ /* 0x000fc8000bf05270 */
[----:B------:R-:W-:Y:S01]  /*5130*/  USEL UR6, UR5, URZ, UP0 ;  /* 0x0000003f05067287 */ /* 0x000fe20008000000 */
[----:B------:R-:W-:Y:S11]  /*5140*/  @!P0 BRA `(.L_x_40) ;  /* 0x0000000000048947 */ /* 0x000ff60003800000 */
[----:B------:R-:W-:Y:S01]  /*5150*/  BPT.TRAP 0x1 ;  /* 0x000000040000795c */ /* 0x000fe20000300000 */
.L_x_40:
[----:B------:R-:W-:-:S04]  /*5160*/  ULEA UR5, UR6, UR37, 0x3 ;  /* 0x0000002506057291 */ /* 0x000fc8000f8e183f */
[----:B------:R-:W-:-:S04]  /*5170*/  UIADD3 UR5, UR5, 0x1c420, URZ ;  /* 0x0001c42005057890 */ /* 0x000fc8000fffe03f */
[----:B------:R-:W-:-:S09]  /*5180*/  UPRMT UR5, URZ, 0x654, UR5 ;  /* 0x000006543f057896 */ /* 0x000fd20008000005 */
[----:B------:R-:W-:Y:S01]  /*5190*/  SYNCS.ARRIVE.TRANS64.RED.A1T0 RZ, [UR5], RZ ;  /* 0x000000ffffff79a7 */ /* 0x000fe20008100405 */
[----:B------:R-:W-:Y:S05]  /*51a0*/  @P1 BRA `(.L_x_41) ;  /* 0x0000000000041947 */ /* 0x000fea0003800000 */
[----:B------:R-:W-:Y:S01]  /*51b0*/  BPT.TRAP 0x1 ;  /* 0x000000040000795c */ /* 0x000fe20000300000 */
.L_x_41:
[----:B------:R-:W-:Y:S01]  /*51c0*/  UIADD3 UR5, UR6, 0x1, URZ ;  /* 0x0000000106057890 */ /* 0x000fe2000fffe03f */
[----:B------:R-:W-:Y:S01]  /*51d0*/  ISETP.GT.AND P1, PT, R174, 0x1, PT ;  /* 0x00000001ae00780c */ /* 0x000fe20003f24270 */
[----:B------:R-:W-:Y:S01]  /*51e0*/  UIADD3 UR6, UR20, 0x1, URZ ;  /* 0x0000000114067890 */ /* 0x000fe2000fffe03f */
[----:B------:R-:W-:Y:S01]  /*51f0*/  VIADD R176, R176, 0x40 ;  /* 0x00000040b0b07836 */ /* 0x000fe20000000000 */
[----:B------:R-:W-:Y:S01]  /*5200*/  UISETP.NE.AND UP1, UPT, UR5, 0x4, UPT ;  /* 0x000000040500788c */ /* 0x000fe2000bf25270 */
[----:B------:R-:W-:Y:S01]  /*5210*/  VIADD R174, R174, 0xffffffff ;  /* 0xffffffffaeae7836 */ /* 0x000fe20000000000 */
[----:B------:R-:W-:Y:S02]  /*5220*/  UISETP.NE.AND UP0, UPT, UR6, 0x4, UPT ;  /* 0x000000040600788c */ /* 0x000fe4000bf05270 */
[----:B------:R-:W-:Y:S02]  /*5230*/  UIADD3 UR12, UR12, 0x1, URZ ;  /* 0x000000010c0c7890 */ /* 0x000fe4000fffe03f */
[----:B------:R-:W-:-:S02]  /*5240*/  USEL UR9, URZ, 0x1, UP0 ;  /* 0x000000013f097887 */ /* 0x000fc40008000000 */
[----:B------:R-:W-:Y:S02]  /*5250*/  USEL UR5, UR5, URZ, UP1 ;  /* 0x0000003f05057287 */ /* 0x000fe40008800000 */
[----:B------:R-:W-:Y:S02]  /*5260*/  USEL UR6, UR6, URZ, UP0 ;  /* 0x0000003f06067287 */ /* 0x000fe40008000000 */
[----:B------:R-:W-:Y:S01]  /*5270*/  LOP3.LUT R175, R175, UR9, RZ, 0x3c, !PT ;  /* 0x00000009afaf7c12 */ /* 0x000fe2000f8e3cff */
[----:B------:R-:W-:Y:S09]  /*5280*/  @P1 BRA `(.L_x_42) ;  /* 0xffffffc0002c1947 */ /* 0x000ff2000383ffff */
.L_x_18:
[----:B------:R-:W-:Y:S05]  /*5290*/  @!P0 BRA `(.L_x_43) ;  /* 0x0000000000048947 */ /* 0x000fea0003800000 */
[----:B-1----:R-:W-:Y:S01]  /*52a0*/  BPT.TRAP 0x1 ;  /* 0x000000040000795c */ /* 0x002fe20000300000 */
.L_x_43:
[----:B------:R-:W-:Y:S02]  /*52b0*/  UISETP.GT.U32.AND UP0, UPT, UR4, 0x1, UPT ;  /* 0x000000010400788c */ /* 0x000fe4000bf04070 */
[----:B------:R-:W-:-:S04]  /*52c0*/  UIADD3 UR5, UR7, 0x1c460, URZ ;  /* 0x0001c46007057890 */ /* 0x000fc8000fffe03f */
[----:B------:R-:W-:Y:S01]  /*52d0*/  PLOP3.LUT P1, PT, PT, PT, UP0, 0x80, 0x0 ;  /* 0x000000000000781c */ /* 0x000fe20003f2f008 */
[----:B------:R-:W-:-:S09]  /*52e0*/  UPRMT UR5, URZ, 0x654, UR5 ;  /* 0x000006543f057896 */ /* 0x000fd20008000005 */
[----:B------:R-:W-:Y:S03]  /*52f0*/  SYNCS.ARRIVE.TRANS64.RED.A1T0 RZ, [UR5], RZ ;  /* 0x000000ffffff79a7 */ /* 0x000fe60008100405 */
[----:B------:R-:W-:Y:S05]  /*5300*/  @P1 BRA `(.L_x_44) ;  /* 0x0000000000041947 */ /* 0x000fea0003800000 */
[----:B-1----:R-:W-:Y:S01]  /*5310*/  BPT.TRAP 0x1 ;  /* 0x000000040000795c */ /* 0x002fe20000300000 */
.L_x_44:
[----:B------:R-:W-:Y:S05]  /*5320*/  @!P0 BRA `(.L_x_45) ;  /* 0x0000000000048947 */ /* 0x000fea0003800000 */
[----:B-1----:R-:W-:Y:S01]  /*5330*/  BPT.TRAP 0x1 ;  /* 0x000000040000795c */ /* 0x002fe20000300000 */
.L_x_45:
[----:B------:R-:W-:-:S04]  /*5340*/  UIADD3 UR7, UR7, 0x1c468, URZ ;  /* 0x0001c46807077890 */ /* 0x000fc8000fffe03f */
[----:B------:R-:W-:-:S09]  /*5350*/  UPRMT UR7, URZ, 0x654, UR7 ;  /* 0x000006543f077896 */ /* 0x000fd20008000007 */
[----:B------:R-:W-:Y:S01]  /*5360*/  SYNCS.ARRIVE.TRANS64.RED.A1T0 RZ, [UR7], RZ ;  /* 0x000000ffffff79a7 */ /* 0x000fe20008100407 */
[----:B------:R-:W-:Y:S05]  /*5370*/  @P1 BRA `(.L_x_46) ;  /* 0x0000000000041947 */ /* 0x000fea0003800000 */
[----:B-1----:R-:W-:Y:S01]  /*5380*/  BPT.TRAP 0x1 ;  /* 0x000000040000795c */ /* 0x002fe20000300000 */
.L_x_46:
[----:B------:R-:W-:-:S04]  /*5390*/  ULOP3.LUT UR15, UR15, 0x2, URZ, 0xfc, !UPT ;  /* 0x000000020f0f7892 */ /* 0x000fc8000f8efc3f */
[----:B------:R-:W-:-:S06]  /*53a0*/  UISETP.NE.AND UP0, UPT, UR15, 0x3, UPT ;  /* 0x000000030f00788c */ /* 0x000fcc000bf05270 */
[----:B------:R-:W-:-:S13]  /*53b0*/  PLOP3.LUT P1, PT, PT, PT, UP0, 0x80, 0x0 ;  /* 0x000000000000781c */ /* 0x000fda0003f2f008 */
[----:B------:R-:W-:Y:S05]  /*53c0*/  @!P1 BRA `(.L_x_47) ;  /* 0x0000000000049947 */ /* 0x000fea0003800000 */
[----:B-1----:R-:W-:Y:S01]  /*53d0*/  BPT.TRAP 0x1 ;  /* 0x000000040000795c */ /* 0x002fe20000300000 */
.L_x_47:
[----:B------:R-:W-:Y:S02]  /*53e0*/  LEA R3, R169, UR37, 0x3 ;  /* 0x00000025a9037c11 */ /* 0x000fe4000f8e18ff */
[----:B------:R-:W-:-:S04]  /*53f0*/  SHF.L.U32 R2, R168, 0x1f, RZ ;  /* 0x0000001fa8027819 */ /* 0x000fc800000006ff */
[----:B------:R-:W4:Y:S02]  /*5400*/  SYNCS.PHASECHK.TRANS64.TRYWAIT P0, [R3+URZ+0x1c490], R2 ;  /* 0x01c49002030075a7 */ /* 0x000f24000800017f */
[----:B----4-:R-:W-:Y:S05]  /*5410*/  @!P0 BRA `(.L_x_48) ;  /* 0x0000003c00988947 */ /* 0x010fea0003800000 */
.L_x_146:
[----:B------:R-:W-:Y:S05]  /*5420*/  @!P1 BRA `(.L_x_49) ;  /* 0x0000000000049947 */ /* 0x000fea0003800000 */
[----:B-1----:R-:W-:Y:S01]  /*5430*/  BPT.TRAP 0x1 ;  /* 0x000000040000795c */ /* 0x002fe20000300000 */
.L_x_49:
[----:B------:R-:W-:-:S05]  /*5440*/  VIADD R169, R169, 0x1 ;  /* 0x00000001a9a97836 */ /* 0x000fca0000000000 */
[----:B------:R-:W-:-:S04]  /*5450*/  ISETP.NE.AND P0, PT, R169, 0x2, PT ;  /* 0x00000002a900780c */ /* 0x000fc80003f05270 */
[----:B----4-:R-:W-:Y:S02]  /*5460*/  SEL R3, RZ, 0x1, P0 ;  /* 0x00000001ff037807 */ /* 0x010fe40000000000 */
[----:B------:R-:W-:Y:S02]  /*5470*/  SEL R169, R169, RZ, P0 ;  /* 0x000000ffa9a97207 */ /* 0x000fe40000000000 */
[----:B------:R-:W-:Y:S02]  /*5480*/  LOP3.LUT R2, R168, R3, RZ, 0x3c, !PT ;  /* 0x00000003a8027212 */ /* 0x000fe400078e3cff */
[----:B------:R-:W-:Y:S02]  /*5490*/  LEA R169, R169, UR37, 0x3 ;  /* 0x00000025a9a97c11 */ /* 0x000fe4000f8e18ff */
[----:B------:R-:W-:-:S04]  /*54a0*/  SHF.L.U32 R2, R2, 0x1f, RZ ;  /* 0x0000001f02027819 */ /* 0x000fc800000006ff */
[----:B------:R-:W4:Y:S02]  /*54b0*/  SYNCS.PHASECHK.TRANS64.TRYWAIT P0, [R169+URZ+0x1c490], R2 ;  /* 0x01c49002a90075a7 */ /* 0x000f24000800017f */
[----:B----4-:R-:W-:Y:S05]  /*54c0*/  @!P0 BRA `(.L_x_50) ;  /* 0x0000003c00808947 */ /* 0x010fea0003800000 */
.L_x_147:
[----:B------:R-:W-:Y:S01]  /*54d0*/  ULEA UR4, UR36, UR39, 0x1 ;  /* 0x0000002724047291 */ /* 0x000fe2000f8e083f */
[----:B----4-:R-:W-:Y:S02]  /*54e0*/  SHF.L.U32 R2, R0, 0x1f, RZ ;  /* 0x0000001f00027819 */ /* 0x010fe400000006ff */
[----:B------:R-:W-:Y:S01]  /*54f0*/  MOV R0, RZ ;  /* 0x000000ff00007202 */ /* 0x000fe20000000f00 */
[----:B------:R-:W-:-:S03]  /*5500*/  ULEA UR4, UR4, UR37, 0x3 ;  /* 0x0000002504047291 */ /* 0x000fc6000f8e183f */
[----:B------:R-:W-:-:S06]  /*5510*/  LOP3.LUT P1, RZ, R0, 0x1bf, RZ, 0xc0, !PT ;  /* 0x000001bf00ff7812 */ /* 0x000fcc000782c0ff */
[----:B------:R-:W4:Y:S02]  /*5520*/  SYNCS.PHASECHK.TRANS64.TRYWAIT P0, [UR4+0x1c4a0], R2 ;  /* 0x01c4a002ff0075a7 */ /* 0x000f240008000144 */
[----:B----4-:R-:W-:Y:S05]  /*5530*/  @!P0 BRA `(.L_x_51) ;  /* 0x0000003c00788947 */ /* 0x010fea0003800000 */
.L_x_148:
[----:B------:R-:W-:Y:S05]  /*5540*/  @!P1 BRA `(.L_x_52) ;  /* 0x0000000000409947 */ /* 0x000fea0003800000 */
[----:B------:R-:W-:Y:S01]  /*5550*/  MOV R0, 0x0 ;  /* 0x0000000000007802 */ /* 0x000fe20000000f00 */
[----:B------:R-:W-:Y:S01]  /*5560*/  ULDC.64 UR4, c[0x4][0x68] ;  /* 0x01001a0000047ab9 */ /* 0x000fe20000000a00 */
[----:B------:R-:W-:Y:S01]  /*5570*/  ULDC.64 UR6, c[0x4][0x8] ;  /* 0x0100020000067ab9 */ /* 0x000fe20000000a00 */
[----:B---3--:R-:W-:Y:S01]  /*5580*/  IMAD.U32 R4, RZ, RZ, UR4 ;  /* 0x00000004ff047e24 */ /* 0x008fe2000f8e00ff */
[----:B----4-:R3:W4:Y:S01]  /*5590*/  LDC.64 R2, c[0x4][R0] ;  /* 0x0100000000027b82 */ /* 0x0107220000000a00 */
[----:B------:R-:W-:Y:S01]  /*55a0*/  IMAD.U32 R5, RZ, RZ, UR5 ;  /* 0x00000005ff057e24 */ /* 0x000fe2000f8e00ff */
[----:B------:R-:W-:Y:S01]  /*55b0*/  ULDC.64 UR4, c[0x4][0x70] ;  /* 0x01001c0000047ab9 */ /* 0x000fe20000000a00 */
[----:B------:R-:W-:Y:S02]  /*55c0*/  IMAD.U32 R10, RZ, RZ, UR6 ;  /* 0x00000006ff0a7e24 */ /* 0x000fe4000f8e00ff */
[----:B------:R-:W-:Y:S02]  /*55d0*/  IMAD.U32 R6, RZ, RZ, UR4 ;  /* 0x00000004ff067e24 */ /* 0x000fe4000f8e00ff */
[----:B------:R-:W-:-:S02]  /*55e0*/  IMAD.U32 R7, RZ, RZ, UR5 ;  /* 0x00000005ff077e24 */ /* 0x000fc4000f8e00ff */
[----:B------:R-:W-:Y:S02]  /*55f0*/  IMAD.U32 R11, RZ, RZ, UR7 ;  /* 0x00000007ff0b7e24 */ /* 0x000fe4000f8e00ff */
[----:B------:R-:W-:Y:S02]  /*5600*/  IMAD.MOV.U32 R8, RZ, RZ, 0x70 ;  /* 0x00000070ff087424 */ /* 0x000fe400078e00ff */
[----:B------:R-:W-:Y:S02]  /*5610*/  IMAD.MOV.U32 R12, RZ, RZ, 0x1 ;  /* 0x00000001ff0c7424 */ /* 0x000fe400078e00ff */
[----:B---3--:R-:W-:-:S07]  /*5620*/  IMAD.MOV.U32 R13, RZ, RZ, RZ ;  /* 0x000000ffff0d7224 */ /* 0x008fce00078e00ff */
[----:B------:R-:W-:-:S07]  /*5630*/  LEPC R20, `(.L_x_52) ;  /* 0x000000001014794e */ /* 0x000fce0000000000 */
[----:B-12-4-:R-:W-:Y:S05]  /*5640*/  CALL.ABS.NOINC R2 ;  /* 0x0000000002007343 */ /* 0x016fea0003c00000 */
.L_x_52:
[----:B------:R-:W-:Y:S02]  /*5650*/  IMAD.U32 R16, RZ, RZ, UR37 ;  /* 0x00000025ff107e24 */ /* 0x000fe4000f8e00ff */
[----:B----4-:R-:W-:-:S04]  /*5660*/  IMAD.U32 R3, RZ, RZ, UR39 ;  /* 0x00000027ff037e24 */ /* 0x010fc8000f8e00ff */
[----:B------:R-:W-:-:S05]  /*5670*/  IMAD R16, R3, 0x4400, R16 ;  /* 0x0000440003107824 */ /* 0x000fca00078e0210 */
[----:B------:R-:W-:-:S13]  /*5680*/  LOP3.LUT P0, RZ, R16, 0x1b0, RZ, 0xc0, !PT ;  /* 0x000001b010ff7812 */ /* 0x000fda000780c0ff */
[----:B------:R-:W-:Y:S05]  /*5690*/  @!P0 BRA `(.L_x_53) ;  /* 0x0000000000408947 */ /* 0x000fea0003800000 */
[----:B------:R-:W-:Y:S01]  /*56a0*/  MOV R0, 0x0 ;  /* 0x0000000000007802 */ /* 0x000fe20000000f00 */
[----:B------:R-:W-:Y:S01]  /*56b0*/  ULDC.64 UR4, c[0x4][0x68] ;  /* 0x01001a0000047ab9 */ /* 0x000fe20000000a00 */
[----:B------:R-:W-:Y:S01]  /*56c0*/  ULDC.64 UR6, c[0x4][0x8] ;  /* 0x0100020000067ab9 */ /* 0x000fe20000000a00 */
[----:B---3--:R-:W-:Y:S01]  /*56d0*/  IMAD.U32 R4, RZ, RZ, UR4 ;  /* 0x00000004ff047e24 */ /* 0x008fe2000f8e00ff */
[----:B------:R3:W4:Y:S01]  /*56e0*/  LDC.64 R2, c[0x4][R0] ;  /* 0x0100000000027b82 */ /* 0x0007220000000a00 */
        /* <DEDUP_REMOVED lines=11> */
.L_x_53:
[----:B------:R-:W4:Y:S01]  /*57a0*/  S2R R6, SR_TID.X ;  /* 0x0000000000067919 */ /* 0x000f220000002100 */
[----:B------:R-:W-:Y:S01]  /*57b0*/  IMAD.MOV.U32 R17, RZ, RZ, 0x10 ;  /* 0x00000010ff117424 */ /* 0x000fe200078e00ff */
[----:B------:R-:W-:Y:S02]  /*57c0*/  F2FP.F16.F32.PACK_AB R120, R121, R120 ;  /* 0x000000787978723e */ /* 0x000fe400000000ff */
[----:B------:R-:W-:Y:S02]  /*57d0*/  F2FP.F16.F32.PACK_AB R128, R129, R128 ;  /* 0x000000808180723e */ /* 0x000fe400000000ff */
[----:B------:R-:W-:Y:S02]  /*57e0*/  F2FP.F16.F32.PACK_AB R121, R123, R122 ;  /* 0x0000007a7b79723e */ /* 0x000fe400000000ff */
[----:B------:R-:W-:Y:S02]  /*57f0*/  F2FP.F16.F32.PACK_AB R129, R131, R130 ;  /* 0x000000828381723e */ /* 0x000fe400000000ff */
[----:B------:R-:W-:-:S02]  /*5800*/  F2FP.F16.F32.PACK_AB R122, R125, R124 ;  /* 0x0000007c7d7a723e */ /* 0x000fc400000000ff */
[----:B------:R-:W-:Y:S02]  /*5810*/  F2FP.F16.F32.PACK_AB R123, R127, R126 ;  /* 0x0000007e7f7b723e */ /* 0x000fe400000000ff */
[----:B------:R-:W-:Y:S02]  /*5820*/  F2FP.F16.F32.PACK_AB R130, R133, R132 ;  /* 0x000000848582723e */ /* 0x000fe400000000ff */
[----:B------:R-:W-:Y:S01]  /*5830*/  F2FP.F16.F32.PACK_AB R131, R135, R134 ;  /* 0x000000868783723e */ /* 0x000fe200000000ff */
[C---:B----4-:R-:W-:Y:S01]  /*5840*/  IMAD.SHL.U32 R0, R6.reuse, 0x10, RZ ;  /* 0x0000001006007824 */ /* 0x050fe200078e00ff */
[----:B---3--:R-:W-:Y:S01]  /*5850*/  SHF.R.U32.HI R4, RZ, 0x1, R6 ;  /* 0x00000001ff047819 */ /* 0x008fe20000011606 */
[C---:B------:R-:W-:Y:S01]  /*5860*/  IMAD.SHL.U32 R2, R6.reuse, 0x20, RZ ;  /* 0x0000002006027824 */ /* 0x040fe200078e00ff */
[----:B------:R-:W-:Y:S02]  /*5870*/  LOP3.LUT P0, RZ, R6, 0x4, RZ, 0xc0, !PT ;  /* 0x0000000406ff7812 */ /* 0x000fe4000780c0ff */
[----:B------:R-:W-:-:S02]  /*5880*/  LOP3.LUT R5, R0, 0x600, RZ, 0xc0, !PT ;  /* 0x0000060000057812 */ /* 0x000fc400078ec0ff */
[----:B------:R-:W-:Y:S02]  /*5890*/  LOP3.LUT R0, R6, 0x7f, RZ, 0xc0, !PT ;  /* 0x0000007f06007812 */ /* 0x000fe400078ec0ff */
[----:B------:R-:W-:Y:S02]  /*58a0*/  LOP3.LUT R3, R2, 0xc0, RZ, 0xc0, !PT ;  /* 0x000000c002037812 */ /* 0x000fe400078ec0ff */
[----:B------:R-:W-:Y:S01]  /*58b0*/  LOP3.LUT R5, R5, 0x20, R2, 0xf8, !PT ;  /* 0x0000002005057812 */ /* 0x000fe200078ef802 */
[----:B------:R-:W-:Y:S01]  /*58c0*/  VIADD R18, R0, 0x1f ;  /* 0x0000001f00127836 */ /* 0x000fe20000000000 */
[----:B------:R-:W-:Y:S01]  /*58d0*/  LOP3.LUT R3, R3, 0x8, R4, 0xf8, !PT ;  /* 0x0000000803037812 */ /* 0x000fe200078ef804 */
[----:B------:R-:W-:Y:S01]  /*58e0*/  IMAD.SHL.U32 R4, R6, 0x4, RZ ;  /* 0x0000000406047824 */ /* 0x000fe200078e00ff */
[----:B------:R-:W-:Y:S02]  /*58f0*/  LOP3.LUT R2, R5, 0x100, R2, 0xf8, !PT ;  /* 0x0000010005027812 */ /* 0x000fe400078ef802 */
[----:B------:R-:W-:-:S02]  /*5900*/  ISETP.GT.U32.AND P1, PT, R18, 0x3e, PT ;  /* 0x0000003e1200780c */ /* 0x000fc40003f24070 */
[----:B------:R-:W-:Y:S02]  /*5910*/  LOP3.LUT R3, R3, 0x18, R4, 0x78, !PT ;  /* 0x0000001803037812 */ /* 0x000fe400078e7804 */
[----:B------:R-:W-:Y:S02]  /*5920*/  P2R R0, PR, RZ, 0x2 ;  /* 0x00000002ff007803 */ /* 0x000fe40000000000 */
[----:B------:R-:W-:Y:S02]  /*5930*/  LOP3.LUT R3, R2, R3, RZ, 0xfc, !PT ;  /* 0x0000000302037212 */ /* 0x000fe400078efcff */
[----:B------:R-:W-:-:S05]  /*5940*/  SEL R17, R17, 0xfffffff0, !P0 ;  /* 0xfffffff011117807 */ /* 0x000fca0004000000 */
[----:B------:R-:W-:Y:S05]  /*5950*/  @P1 BRA `(.L_x_54) ;  /* 0x0000000000041947 */ /* 0x000fea0003800000 */
[----:B------:R-:W-:-:S04]  /*5960*/  DEPBAR.LE SB0, 0x1 ;  /* 0x000080400000791a */ /* 0x000fc80000000000 */
.L_x_54:
[----:B------:R-:W-:Y:S05]  /*5970*/  WARPSYNC.ALL ;  /* 0x0000000000007948 */ /* 0x000fea0003800000 */
[----:B------:R-:W-:Y:S01]  /*5980*/  BAR.SYNC.DEFER_BLOCKING 0x1, 0x80 ;  /* 0x0042000000007b1d */ /* 0x000fe20000010000 */
[----:B------:R-:W-:Y:S01]  /*5990*/  IMAD R22, R3, 0x2, R16 ;  /* 0x0000000203167824 */ /* 0x000fe200078e0210 */
[----:B------:R-:W-:Y:S02]  /*59a0*/  F2FP.F16.F32.PACK_AB R136, R137, R136 ;  /* 0x000000888988723e */ /* 0x000fe400000000ff */
[----:B------:R-:W-:Y:S01]  /*59b0*/  F2FP.F16.F32.PACK_AB R144, R145, R144 ;  /* 0x000000909190723e */ /* 0x000fe200000000ff */
[----:B------:R-:W-:Y:S01]  /*59c0*/  IMAD R0, R17, 0x2, R22 ;  /* 0x0000000211007824 */ /* 0x000fe200078e0216 */
[----:B------:R-:W-:Y:S01]  /*59d0*/  ULDC.64 UR40, c[0x0][0x198] ;  /* 0x0000660000287ab9 */ /* 0x000fe20000000a00 */
[----:B------:R-:W-:Y:S01]  /*59e0*/  BSSY B0, `(.L_x_55) ;  /* 0x000001b000007945 */ /* 0x000fe20003800000 */
[----:B------:R-:W-:-:S02]  /*59f0*/  F2FP.F16.F32.PACK_AB R137, R139, R138 ;  /* 0x0000008a8b89723e */ /* 0x000fc400000000ff */
[----:B------:R-:W-:Y:S02]  /*5a00*/  F2FP.F16.F32.PACK_AB R145, R147, R146 ;  /* 0x000000929391723e */ /* 0x000fe400000000ff */
[----:B------:R-:W-:Y:S02]  /*5a10*/  F2FP.F16.F32.PACK_AB R138, R141, R140 ;  /* 0x0000008c8d8a723e */ /* 0x000fe400000000ff */
[----:B------:R-:W-:Y:S02]  /*5a20*/  F2FP.F16.F32.PACK_AB R139, R143, R142 ;  /* 0x0000008e8f8b723e */ /* 0x000fe400000000ff */
[----:B------:R-:W-:Y:S02]  /*5a30*/  F2FP.F16.F32.PACK_AB R146, R149, R148 ;  /* 0x000000949592723e */ /* 0x000fe400000000ff */
[----:B------:R-:W-:Y:S01]  /*5a40*/  F2FP.F16.F32.PACK_AB R147, R151, R150 ;  /* 0x000000969793723e */ /* 0x000fe200000000ff */
[----:B------:R3:W-:Y:S04]  /*5a50*/  STSM.16.M88.4 [R22], R120 ;  /* 0x0000007816007844 */ /* 0x0007e80000000200 */
[----:B------:R3:W-:Y:S01]  /*5a60*/  STSM.16.M88.4 [R0], R128 ;  /* 0x0000008000007844 */ /* 0x0007e20000000200 */
[----:B------:R-:W-:Y:S01]  /*5a70*/  @!PT LDS RZ, [RZ] ;  /* 0x00000000fffff984 */ /* 0x000fe20000000800 */
[----:B------:R-:W-:Y:S01]  /*5a80*/  @!PT LDS RZ, [RZ] ;  /* 0x00000000fffff984 */ /* 0x000fe20000000800 */
[----:B------:R-:W-:Y:S01]  /*5a90*/  @!PT LDS RZ, [RZ] ;  /* 0x00000000fffff984 */ /* 0x000fe20000000800 */
[----:B------:R-:W-:Y:S01]  /*5aa0*/  @!PT LDS RZ, [RZ] ;  /* 0x00000000fffff984 */ /* 0x000fe20000000800 */
[----:B------:R4:W-:Y:S06]  /*5ab0*/  MEMBAR.ALL.CTA ;  /* 0x0000000000007992 */ /* 0x0009ec0000008000 */
[----:B----4-:R-:W4:Y:S02]  /*5ac0*/  FENCE.VIEW.ASYNC.S ;  /* 0x00000000000073c6 */ /* 0x010f240000000000 */
[----:B----4-:R-:W-:Y:S06]  /*5ad0*/  BAR.SYNC.DEFER_BLOCKING 0x1, 0x80 ;  /* 0x0042000000007b1d */ /* 0x010fec0000010000 */
[----:B------:R-:W-:Y:S05]  /*5ae0*/  @P1 BRA `(.L_x_56) ;  /* 0x0000000000281947 */ /* 0x000fea0003800000 */
[----:B------:R-:W-:Y:S01]  /*5af0*/  S2UR UR12, SR_CTAID.Z ;  /* 0x00000000000c79c3 */ /* 0x000fe20000002700 */
[----:B------:R-:W-:Y:S01]  /*5b00*/  R2UR UR8, R16 ;  /* 0x00000000100872ca */ /* 0x000fe200000e0000 */
[----:B------:R-:W-:Y:S02]  /*5b10*/  UIADD3 UR4, UP0, UR40, 0x9f0, URZ ;  /* 0x000009f028047890 */ /* 0x000fe4000ff1e03f */
[----:B-1----:R-:W-:Y:S02]  /*5b20*/  USHF.L.U32 UR10, UR38, 0x6, URZ ;  /* 0x00000006260a7899 */ /* 0x002fe4000800063f */
[----:B------:R-:W-:Y:S02]  /*5b30*/  UIADD3.X UR5, URZ, UR41, URZ, UP0, !UPT ;  /* 0x000000293f057290 */ /* 0x000fe400087fe43f */
[----:B------:R-:W1:Y:S01]  /*5b40*/  S2UR UR11, SR_CTAID.Y ;  /* 0x00000000000b79c3 */ /* 0x000e620000002600 */
[----:B------:R-:W-:-:S06]  /*5b50*/  UMOV UR9, URZ ;  /* 0x0000003f00097c82 */ /* 0x000fcc0008000000 */
[----:B-1----:R4:W-:Y:S01]  /*5b60*/  UTMASTG.4D [UR8], [UR4] ;  /* 0x00000008040073b5 */ /* 0x0029e20008018000 */
[----:B------:R0:W-:Y:S01]  /*5b70*/  UTMACMDFLUSH ;  /* 0x00000000000079b7 */ /* 0x0001e20000000000 */
[----:B----4-:R-:W-:-:S04]  /*5b80*/  DEPBAR.LE SB0, 0x1 ;  /* 0x000080400000791a */ /* 0x010fc80000000000 */
.L_x_56:
[----:B-1----:R-:W-:Y:S05]  /*5b90*/  BSYNC B0 ;  /* 0x0000000000007941 */ /* 0x002fea0003800000 */
.L_x_55:
[----:B------:R-:W-:Y:S01]  /*5ba0*/  BAR.SYNC.DEFER_BLOCKING 0x1, 0x80 ;  /* 0x0042000000007b1d */ /* 0x000fe20000010000 */
[----:B------:R-:W-:-:S04]  /*5bb0*/  MOV R2, RZ ;  /* 0x000000ff00027202 */ /* 0x000fc80000000f00 */
[----:B------:R-:W-:Y:S01]  /*5bc0*/  LOP3.LUT P0, RZ, R2, 0x1bf, RZ, 0xc0, !PT ;  /* 0x000001bf02ff7812 */ /* 0x000fe2000780c0ff */
[----:B------:R-:W-:Y:S01]  /*5bd0*/  BSSY B0, `(.L_x_57) ;  /* 0x0000015000007945 */ /* 0x000fe20003800000 */
[----:B------:R1:W-:Y:S04]  /*5be0*/  STSM.16.M88.4 [R22+0x1000], R136 ;  /* 0x0010008816007844 */ /* 0x0003e80000000200 */
[----:B------:R1:W-:Y:S01]  /*5bf0*/  STSM.16.M88.4 [R0+0x1000], R144 ;  /* 0x0010009000007844 */ /* 0x0003e20000000200 */
        /* <DEDUP_REMOVED lines=11> */
[----:B------:R-:W-:Y:S02]  /*5cb0*/  USHF.L.U32 UR10, UR38, 0x6, URZ ;  /* 0x00000006260a7899 */ /* 0x000fe4000800063f */
[----:B------:R-:W-:Y:S02]  /*5cc0*/  UIADD3.X UR5, URZ, UR41, URZ, UP0, !UPT ;  /* 0x000000293f057290 */ /* 0x000fe400087fe43f */
[----:B------:R-:W4:Y:S01]  /*5cd0*/  S2UR UR11, SR_CTAID.Y ;  /* 0x00000000000b79c3 */ /* 0x000f220000002600 */
[----:B------:R-:W-:-:S05]  /*5ce0*/  UMOV UR9, 0x20 ;  /* 0x0000002000097882 */ /* 0x000fca0000000000 */
[----:B------:R-:W-:-:S09]  /*5cf0*/  UIADD3 UR8, UR8, 0x1000, URZ ;  /* 0x0000100008087890 */ /* 0x000fd2000fffe03f */
[----:B----4-:R4:W-:Y:S02]  /*5d00*/  UTMASTG.4D [UR8], [UR4] ;  /* 0x00000008040073b5 */ /* 0x0109e40008018000 */
[----:B----4-:R0:W-:Y:S02]  /*5d10*/  UTMACMDFLUSH ;  /* 0x00000000000079b7 */ /* 0x0101e40000000000 */
.L_x_58:
[----:B------:R-:W-:Y:S05]  /*5d20*/  BSYNC B0 ;  /* 0x0000000000007941 */ /* 0x000fea0003800000 */
.L_x_57:
[----:B------:R-:W-:Y:S05]  /*5d30*/  @!P0 BRA `(.L_x_59) ;  /* 0x0000000000408947 */ /* 0x000fea0003800000 */
[----:B-1-3--:R-:W-:Y:S01]  /*5d40*/  MOV R0, 0x0 ;  /* 0x0000000000007802 */ /* 0x00afe20000000f00 */
[----:B------:R-:W-:Y:S01]  /*5d50*/  ULDC.64 UR4, c[0x4][0x68] ;  /* 0x01001a0000047ab9 */ /* 0x000fe20000000a00 */
[----:B------:R-:W-:Y:S01]  /*5d60*/  ULDC.64 UR6, c[0x4][0x8] ;  /* 0x0100020000067ab9 */ /* 0x000fe20000000a00 */
[----:B------:R-:W-:Y:S01]  /*5d70*/  IMAD.U32 R4, RZ, RZ, UR4 ;  /* 0x00000004ff047e24 */ /* 0x000fe2000f8e00ff */
[----:B------:R1:W3:Y:S01]  /*5d80*/  LDC.64 R2, c[0x4][R0] ;  /* 0x0100000000027b82 */ /* 0x0002e20000000a00 */
        /* <DEDUP_REMOVED lines=8> */
[----:B-1----:R-:W-:-:S07]  /*5e10*/  IMAD.MOV.U32 R13, RZ, RZ, RZ ;  /* 0x000000ffff0d7224 */ /* 0x002fce00078e00ff */
[----:B------:R-:W-:-:S07]  /*5e20*/  LEPC R20, `(.L_x_59) ;  /* 0x000000001014794e */ /* 0x000fce0000000000 */
[----:B--23--:R-:W-:Y:S05]  /*5e30*/  CALL.ABS.NOINC R2 ;  /* 0x0000000002007343 */ /* 0x00cfea0003c00000 */
.L_x_59:
[----:B-1-3--:R-:W-:-:S05]  /*5e40*/  VIADD R0, R16, 0x2200 ;  /* 0x0000220010007836 */ /* 0x00afca0000000000 */
[----:B------:R-:W-:-:S13]  /*5e50*/  LOP3.LUT P0, RZ, R0, 0x1b0, RZ, 0xc0, !PT ;  /* 0x000001b000ff7812 */ /* 0x000fda000780c0ff */
[----:B------:R-:W-:Y:S05]  /*5e60*/  @!P0 BRA `(.L_x_60) ;  /* 0x0000000000408947 */ /* 0x000fea0003800000 */
[----:B------:R-:W-:Y:S01]  /*5e70*/  MOV R0, 0x0 ;  /* 0x0000000000007802 */ /* 0x000fe20000000f00 */
        /* <DEDUP_REMOVED lines=15> */
.L_x_60:
[----:B------:R-:W-:Y:S01]  /*5f70*/  ISETP.GT.U32.AND P6, PT, R18, 0x3e, PT ;  /* 0x0000003e1200780c */ /* 0x000fe20003fc4070 */
[----:B------:R-:W-:Y:S01]  /*5f80*/  IMAD R17, R17, 0x2, R22 ;  /* 0x0000000211117824 */ /* 0x000fe200078e0216 */
[----:B------:R-:W-:Y:S02]  /*5f90*/  F2FP.F16.F32.PACK_AB R88, R89, R88 ;  /* 0x000000585958723e */ /* 0x000fe400000000ff */
[----:B------:R-:W-:Y:S02]  /*5fa0*/  F2FP.F16.F32.PACK_AB R96, R97, R96 ;  /* 0x000000606160723e */ /* 0x000fe400000000ff */
[----:B------:R-:W-:Y:S02]  /*5fb0*/  F2FP.F16.F32.PACK_AB R104, R105, R104 ;  /* 0x000000686968723e */ /* 0x000fe400000000ff */
[----:B------:R-:W-:Y:S02]  /*5fc0*/  F2FP.F16.F32.PACK_AB R112, R113, R112 ;  /* 0x000000707170723e */ /* 0x000fe400000000ff */
[----:B------:R-:W-:-:S02]  /*5fd0*/  F2FP.F16.F32.PACK_AB R89, R91, R90 ;  /* 0x0000005a5b59723e */ /* 0x000fc400000000ff */
[----:B------:R-:W-:Y:S02]  /*5fe0*/  F2FP.F16.F32.PACK_AB R97, R99, R98 ;  /* 0x000000626361723e */ /* 0x000fe400000000ff */
        /* <DEDUP_REMOVED lines=9> */
[----:B------:R-:W-:Y:S01]  /*6080*/  F2FP.F16.F32.PACK_AB R115, R119, R118 ;  /* 0x000000767773723e */ /* 0x000fe200000000ff */
[----:B------:R-:W-:Y:S06]  /*6090*/  @P6 BRA `(.L_x_61) ;  /* 0x0000000000046947 */ /* 0x000fec0003800000 */
[----:B------:R-:W-:-:S04]  /*60a0*/  DEPBAR.LE SB0, 0x1 ;  /* 0x000080400000791a */ /* 0x000fc80000000000 */
.L_x_61:
[----:B------:R-:W-:Y:S05]  /*60b0*/  WARPSYNC.ALL ;  /* 0x0000000000007948 */ /* 0x000fea0003800000 */
[----:B------:R-:W-:Y:S06]  /*60c0*/  BAR.SYNC.DEFER_BLOCKING 0x1, 0x80 ;  /* 0x0042000000007b1d */ /* 0x000fec0000010000 */
        /* <DEDUP_REMOVED lines=8> */
[----:B---3--:R-:W3:Y:S02]  /*6150*/  FENCE.VIEW.ASYNC.S ;  /* 0x00000000000073c6 */ /* 0x008ee40000000000 */
[----:B---3--:R-:W-:Y:S06]  /*6160*/  BAR.SYNC.DEFER_BLOCKING 0x1, 0x80 ;  /* 0x0042000000007b1d */ /* 0x008fec0000010000 */
[----:B------:R-:W-:Y:S05]  /*6170*/  @P6 BRA `(.L_x_63) ;  /* 0x00000000002c6947 */ /* 0x000fea0003800000 */
[----:B------:R-:W-:Y:S01]  /*6180*/  S2UR UR12, SR_CTAID.Z ;  /* 0x00000000000c79c3 */ /* 0x000fe20000002700 */
[----:B------:R-:W-:Y:S01]  /*6190*/  R2UR UR8, R16 ;  /* 0x00000000100872ca */ /* 0x000fe200000e0000 */
[----:B------:R-:W-:Y:S02]  /*61a0*/  UIADD3 UR4, UP0, UR40, 0xcf0, URZ ;  /* 0x00000cf028047890 */ /* 0x000fe4000ff1e03f */
[----:B------:R-:W-:Y:S02]  /*61b0*/  USHF.L.U32 UR10, UR38, 0x6, URZ ;  /* 0x00000006260a7899 */ /* 0x000fe4000800063f */
[----:B------:R-:W-:Y:S02]  /*61c0*/  UIADD3.X UR5, URZ, UR41, URZ, UP0, !UPT ;  /* 0x000000293f057290 */ /* 0x000fe400087fe43f */
[----:B------:R-:W3:Y:S01]  /*61d0*/  S2UR UR11, SR_CTAID.Y ;  /* 0x00000000000b79c3 */ /* 0x000ee20000002600 */
[----:B------:R-:W-:-:S05]  /*61e0*/  UMOV UR9, URZ ;  /* 0x0000003f00097c82 */ /* 0x000fca0008000000 */
[----:B------:R-:W-:-:S09]  /*61f0*/  UIADD3 UR8, UR8, 0x2200, URZ ;  /* 0x0000220008087890 */ /* 0x000fd2000fffe03f */
[----:B---3--:R3:W-:Y:S01]  /*6200*/  UTMASTG.4D [UR8], [UR4] ;  /* 0x00000008040073b5 */ /* 0x0087e20008018000 */
[----:B------:R0:W-:Y:S01]  /*6210*/  UTMACMDFLUSH ;  /* 0x00000000000079b7 */ /* 0x0001e20000000000 */
[----:B---3--:R-:W-:-:S04]  /*6220*/  DEPBAR.LE SB0, 0x1 ;  /* 0x000080400000791a */ /* 0x008fc80000000000 */
.L_x_63:
[----:B------:R-:W-:Y:S05]  /*6230*/  BSYNC B0 ;  /* 0x0000000000007941 */ /* 0x000fea0003800000 */
.L_x_62:
        /* <DEDUP_REMOVED lines=22> */
.L_x_65:
[----:B------:R-:W-:Y:S05]  /*63a0*/  BSYNC B0 ;  /* 0x0000000000007941 */ /* 0x000fea0003800000 */
.L_x_64:
[----:B------:R-:W-:Y:S01]  /*63b0*/  ULOP3.LUT UR39, UR39, 0x1, URZ, 0xc, !UPT ;  /* 0x0000000127277892 */ /* 0x000fe2000f8e0c3f */
[----:B------:R-:W-:-:S04]  /*63c0*/  DEPBAR.LE SB0, 0x0 ;  /* 0x000080000000791a */ /* 0x000fc80000000000 */
[----:B------:R-:W-:Y:S01]  /*63d0*/  ULEA UR36, UR36, UR39, 0x1 ;  /* 0x0000002724247291 */ /* 0x000fe2000f8e083f */
[----:B------:R-:W-:-:S04]  /*63e0*/  DEPBAR.LE SB0, 0x0 ;  /* 0x000080000000791a */ /* 0x000fc80000000000 */
[----:B------:R-:W-:-:S09]  /*63f0*/  ULEA UR36, UR36, UR37, 0x3 ;  /* 0x0000002524247291 */ /* 0x000fd2000f8e183f */
[----:B------:R-:W-:Y:S01]  /*6400*/  SYNCS.ARRIVE.TRANS64.A1T0 RZ, [UR36+0x1c4a0], RZ ;  /* 0x01c4a0ffffff79a7 */ /* 0x000fe20008100024 */
[----:B------:R-:W-:Y:S05]  /*6410*/  EXIT ;  /* 0x000000000000794d */ /* 0x000fea0003800000 */
.L_x_6:
[----:B------:R-:W-:-:S08]  /*6420*/  NOP ;  /* 0x0000000000007918 */ /* 0x000fd00000000000 */
[----:B------:R-:W1:-:S00]  /*6430*/  USETMAXREG.DEALLOC.CTAPOOL 0x18 ;  /* 0x00000018000079c8 */ /* 0x000e4000080e0500 */
[----:B------:R-:W-:-:S13]  /*6440*/  PLOP3.LUT P0, PT, PT, PT, UP0, 0x80, 0x0 ;  /* 0x000000000000781c */ /* 0x000fda0003f0f008 */
[----:B-1----:R-:W-:Y:S05]  /*6450*/  @!P0 BRA `(.L_x_66) ;  /* 0x0000000c00908947 */ /* 0x002fea0003800000 */
[----:B------:R-:W-:-:S13]  /*6460*/  ISETP.NE.AND P0, PT, RZ, UR5, PT ;  /* 0x00000005ff007c0c */ /* 0x000fda000bf05270 */
[----:B------:R-:W-:Y:S05]  /*6470*/  @P0 EXIT ;  /* 0x000000000000094d */ /* 0x000fea0003800000 */
[----:B------:R-:W1:Y:S01]  /*6480*/  LDC R0, c[0x0][0x288] ;  /* 0x0000a200ff007b82 */ /* 0x000e620000000800 */
[----:B------:R-:W-:Y:S01]  /*6490*/  ELECT P0, URZ, PT ;  /* 0x00000000003f782f */ /* 0x000fe20003800000 */
[----:B------:R-:W-:Y:S01]  /*64a0*/  UMOV UR14, URZ ;  /* 0x0000003f000e7c82 */ /* 0x000fe20008000000 */
[----:B-1----:R-:W-:-:S13]  /*64b0*/  ISETP.GE.AND P1, PT, R0, 0x40, PT ;  /* 0x000000400000780c */ /* 0x002fda0003f26270 */
[----:B------:R-:W-:Y:S05]  /*64c0*/  @!P1 BRA `(.L_x_67) ;  /* 0x0000000c00309947 */ /* 0x000fea0003800000 */
[----:B------:R-:W1:Y:S01]  /*64d0*/  S2UR UR5, SR_CTAID.X ;  /* 0x00000000000579c3 */ /* 0x000e620000002500 */
[----:B------:R-:W-:Y:S01]  /*64e0*/  SHF.R.U32.HI R0, RZ, 0x6, R0 ;  /* 0x00000006ff007819 */ /* 0x000fe20000011600 */
[----:B------:R-:W-:Y:S01]  /*64f0*/  IMAD.MOV.U32 R2, RZ, RZ, 0x1 ;  /* 0x00000001ff027424 */ /* 0x000fe200078e00ff */
[----:B------:R-:W-:Y:S01]  /*6500*/  ULOP3.LUT UR13, UR15, 0x1, URZ, 0xfc, !UPT ;  /* 0x000000010f0d7892 */ /* 0x000fe2000f8efc3f */
[----:B------:R-:W-:Y:S01]  /*6510*/  IMAD.MOV.U32 R4, RZ, RZ, RZ ;  /* 0x000000ffff047224 */ /* 0x000fe200078e00ff */
[----:B------:R-:W-:Y:S01]  /*6520*/  ULDC.64 UR22, c[0x0][0x198] ;  /* 0x0000660000167ab9 */ /* 0x000fe20000000a00 */
[----:B------:R-:W-:Y:S01]  /*6530*/  UMOV UR7, URZ ;  /* 0x0000003f00077c82 */ /* 0x000fe20008000000 */
[----:B------:R-:W-:Y:S01]  /*6540*/  UMOV UR14, URZ ;  /* 0x0000003f000e7c82 */ /* 0x000fe20008000000 */
[----:B------:R-:W-:Y:S01]  /*6550*/  UMOV UR6, URZ ;  /* 0x0000003f00067c82 */ /* 0x000fe20008000000 */
[----:B-1----:R-:W-:-:S12]  /*6560*/  USHF.L.U32 UR5, UR5, 0x7, URZ ;  /* 0x0000000705057899 */ /* 0x002fd8000800063f */
.L_x_78:
[----:B------:R-:W-:-:S13]  /*6570*/  ISETP.GE.AND P1, PT, R0, 0x1, PT ;  /* 0x000000010000780c */ /* 0x000fda0003f26270 */
[----:B------:R-:W-:Y:S05]  /*6580*/  @!P1 BRA `(.L_x_68) ;  /* 0x0000000000249947 */ /* 0x000fea0003800000 */
[----:B------:R-:W-:-:S06]  /*6590*/  USHF.L.U32 UR4, UR7, 0x6, URZ ;  /* 0x0000000607047899 */ /* 0x000fcc000800063f */
[----:B------:R-:W-:-:S07]  /*65a0*/  IMAD.U32 R3, RZ, RZ, UR4 ;  /* 0x00000004ff037e24 */ /* 0x000fce000f8e00ff */
.L_x_69:
[----:B------:R-:W-:-:S05]  /*65b0*/  VIADD R3, R3, 0x40 ;  /* 0x0000004003037836 */ /* 0x000fca0000000000 */
[----:B------:R-:W-:-:S13]  /*65c0*/  ISETP.LT.AND P1, PT, R3, UR5, PT ;  /* 0x0000000503007c0c */ /* 0x000fda000bf21270 */
[----:B------:R-:W-:Y:S05]  /*65d0*/  @!P1 BRA `(.L_x_68) ;  /* 0x0000000000109947 */ /* 0x000fea0003800000 */
[C---:B------:R-:W-:Y:S01]  /*65e0*/  ISETP.GT.AND P1, PT, R0.reuse, 0x1, PT ;  /* 0x000000010000780c */ /* 0x040fe20003f24270 */
[----:B------:R-:W-:Y:S01]  /*65f0*/  UIADD3 UR7, UR7, 0x1, URZ ;  /* 0x0000000107077890 */ /* 0x000fe2000fffe03f */
[----:B------:R-:W-:-:S11]  /*6600*/  VIADD R0, R0, 0xffffffff ;  /* 0xffffffff00007836 */ /* 0x000fd60000000000 */
[----:B------:R-:W-:Y:S05]  /*6610*/  @P1 BRA `(.L_x_69) ;  /* 0xfffffffc00e41947 */ /* 0x000fea000383ffff */
.L_x_68:
[----:B------:R-:W-:-:S13]  /*6620*/  ISETP.NE.AND P1, PT, R0, RZ, PT ;  /* 0x000000ff0000720c */ /* 0x000fda0003f25270 */
[----:B------:R-:W-:Y:S05]  /*6630*/  @!P1 BRA `(.L_x_67) ;  /* 0x0000000800d49947 */ /* 0x000fea0003800000 */
[----:B------:R-:W-:-:S06]  /*6640*/  UISETP.NE.AND UP0, UPT, UR13, 0x3, UPT ;  /* 0x000000030d00788c */ /* 0x000fcc000bf05270 */
[----:B------:R-:W-:-:S13]  /*6650*/  PLOP3.LUT P3, PT, PT, PT, UP0, 0x80, 0x0 ;  /* 0x000000000000781c */ /* 0x000fda0003f6f008 */
[----:B------:R-:W-:Y:S05]  /*6660*/  @!P3 BRA `(.L_x_70) ;  /* 0x000000000004b947 */ /* 0x000fea0003800000 */
[----:B------:R-:W-:Y:S01]  /*6670*/  BPT.TRAP 0x1 ;  /* 0x000000040000795c */ /* 0x000fe20000300000 */
.L_x_70:
[----:B------:R-:W1:Y:S01]  /*6680*/  S2UR UR9, SR_CgaCtaId ;  /* 0x00000000000979c3 */ /* 0x000e620000008800 */
[----:B------:R-:W-:Y:S01]  /*6690*/  UMOV UR4, 0x400 ;  /* 0x0000040000047882 */ /* 0x000fe20000000000 */
[----:B------:R-:W-:Y:S02]  /*66a0*/  SHF.L.U32 R3, R4, 0x1f, RZ ;  /* 0x0000001f04037819 */ /* 0x000fe400000006ff */
[----:B------:R-:W-:Y:S01]  /*66b0*/  LOP3.LUT P2, RZ, R2, 0xff, RZ, 0xc0, !PT ;  /* 0x000000ff02ff7812 */ /* 0x000fe2000784c0ff */
[----:B-1----:R-:W-:-:S04]  /*66c0*/  ULEA UR4, UR9, UR4, 0x18 ;  /* 0x0000000409047291 */ /* 0x002fc8000f8ec03f */
[----:B------:R-:W-:-:S09]  /*66d0*/  ULEA UR8, UR6, UR4, 0x3 ;  /* 0x0000000406087291 */ /* 0x000fd2000f8e183f */
[----:B------:R-:W1:Y:S02]  /*66e0*/  SYNCS.PHASECHK.TRANS64.TRYWAIT P1, [UR8+0x1c480], R3 ;  /* 0x01c48003ff0075a7 */ /* 0x000e640008020148 */
[----:B-1----:R-:W-:Y:S05]  /*66f0*/  @!P1 BRA `(.L_x_71) ;  /* 0x0000002c00209947 */ /* 0x002fea0003800000 */
.L_x_149:
[----:B------:R-:W-:Y:S04]  /*6700*/  BSSY B0, `(.L_x_72) ;  /* 0x0000003000007945 */ /* 0x000fe80003800000 */
[----:B------:R-:W-:Y:S05]  /*6710*/  @!P0 BRA `(.L_x_73) ;  /* 0x0000000000048947 */ /* 0x000fea0003800000 */
[----:B------:R-:W-:-:S04]  /*6720*/  DEPBAR.LE SB0, 0x1 ;  /* 0x000080400000791a */ /* 0x000fc80000000000 */
.L_x_73:
[----:B------:R-:W-:Y:S05]  /*6730*/  BSYNC B0 ;  /* 0x0000000000007941 */ /* 0x000fea0003800000 */
.L_x_72:
[----:B------:R-:W-:Y:S05]  /*6740*/  @P2 BRA `(.L_x_74) ;  /* 0x0000000000242947 */ /* 0x000fea0003800000 */
[----:B------:R-:W-:Y:S05]  /*6750*/  @!P3 BRA `(.L_x_75) ;  /* 0x000000000004b947 */ /* 0x000fea0003800000 */
[----:B------:R-:W-:Y:S01]  /*6760*/  BPT.TRAP 0x1 ;  /* 0x000000040000795c */ /* 0x000fe20000300000 */
.L_x_75:
[----:B------:R-:W-:Y:S02]  /*6770*/  ULEA UR8, UR14, UR4, 0x3 ;  /* 0x000000040e087291 */ /* 0x000fe4000f8e183f */
[----:B------:R-:W-:Y:S02]  /*6780*/  UIADD3 UR14, UR14, 0x1, URZ ;  /* 0x000000010e0e7890 */ /* 0x000fe4000fffe03f */
[----:B------:R-:W-:Y:S02]  /*6790*/  UIADD3 UR8, UR8, 0x1c490, URZ ;  /* 0x0001c49008087890 */ /* 0x000fe4000fffe03f */
[----:B------:R-:W-:Y:S02]  /*67a0*/  UISETP.NE.AND UP0, UPT, UR14, 0x2, UPT ;  /* 0x000000020e00788c */ /* 0x000fe4000bf05270 */
[----:B------:R-:W-:Y:S02]  /*67b0*/  UPRMT UR8, UR9, 0x654, UR8 ;  /* 0x0000065409087896 */ /* 0x000fe40008000008 */
[----:B------:R-:W-:-:S07]  /*67c0*/  USEL UR14, UR14, URZ, UP0 ;  /* 0x0000003f0e0e7287 */ /* 0x000fce0008000000 */
[----:B------:R-:W-:Y:S05]  /*67d0*/  SYNCS.ARRIVE.TRANS64.RED.A1T0 RZ, [UR8], RZ ;  /* 0x000000ffffff79a7 */ /* 0x000fea0008100408 */
.L_x_74:
[----:B------:R-:W-:Y:S04]  /*67e0*/  BSSY B0, `(.L_x_76) ;  /* 0x0000090000007945 */ /* 0x000fe80003800000 */
[----:B------:R-:W-:Y:S05]  /*67f0*/  @!P0 BRA `(.L_x_77) ;  /* 0x0000000800388947 */ /* 0x000fea0003800000 */
[----:B------:R-:W2:Y:S01]  /*6800*/  S2UR UR8, SR_CTAID.Z ;  /* 0x00000000000879c3 */ /* 0x000ea20000002700 */
[----:B------:R-:W-:Y:S01]  /*6810*/  USHF.L.U32 UR50, UR7, 0x6, URZ ;  /* 0x0000000607327899 */ /* 0x000fe2000800063f */
[----:B------:R-:W-:Y:S01]  /*6820*/  MOV R11, UR15 ;  /* 0x0000000f000b7c02 */ /* 0x000fe20008000f00 */
[----:B------:R-:W-:Y:S01]  /*6830*/  ULEA UR21, UR6, UR4, 0xe ;  /* 0x0000000406157291 */ /* 0x000fe2000f8e703f */
[----:B------:R-:W-:Y:S01]  /*6840*/  MOV R13, UR13 ;  /* 0x0000000d000d7c02 */ /* 0x000fe20008000f00 */
[----:B------:R-:W-:Y:S01]  /*6850*/  UIADD3 UR34, UR50, 0x20, URZ ;  /* 0x0000002032227890 */ /* 0x000fe2000fffe03f */
[----:B------:R-:W-:Y:S01]  /*6860*/  MOV R12, UR14 ;  /* 0x0000000e000c7c02 */ /* 0x000fe20008000f00 */
[----:B------:R-:W-:Y:S01]  /*6870*/  UMOV UR49, URZ ;  /* 0x0000003f00317c82 */ /* 0x000fe20008000000 */
[----:B------:R-:W3:Y:S01]  /*6880*/  S2UR UR9, SR_CTAID.Y ;  /* 0x00000000000979c3 */ /* 0x000ee20000002600 */
[----:B------:R-:W-:Y:S01]  /*6890*/  UMOV UR33, UR49 ;  /* 0x0000003100217c82 */ /* 0x000fe20008000000 */
[----:B------:R-:W-:Y:S01]  /*68a0*/  UIADD3 UR32, UR21, 0x16000, URZ ;  /* 0x0001600015207890 */ /* 0x000fe2000fffe03f */
[----:B------:R-:W-:Y:S01]  /*68b0*/  MOV R8, UR34 ;  /* 0x0000002200087c02 */ /* 0x000fe20008000f00 */
[----:B------:R-:W-:Y:S01]  /*68c0*/  UMOV UR16, URZ ;  /* 0x0000003f00107c82 */ /* 0x000fe20008000000 */
[----:B------:R-:W-:Y:S01]  /*68d0*/  UIADD3 UR30, UP0, UR22, 0x6f0, URZ ;  /* 0x000006f0161e7890 */ /* 0x000fe2000ff1e03f */
[----:B------:R-:W-:Y:S01]  /*68e0*/  MOV R9, UR33 ;  /* 0x0000002100097c02 */ /* 0x000fe20008000f00 */
[----:B------:R-:W-:Y:S01]  /*68f0*/  UMOV UR33, UR16 ;  /* 0x0000001000217c82 */ /* 0x000fe20008000000 */
[----:B------:R-:W4:Y:S01]  /*6900*/  S2UR UR15, SR_CTAID.Y ;  /* 0x00000000000f79c3 */ /* 0x000f220000002600 */
[----:B------:R-:W-:Y:S01]  /*6910*/  UIADD3.X UR31, URZ, UR23, URZ, UP0, !UPT ;  /* 0x000000173f1f7290 */ /* 0x000fe200087fe43f */
[----:B------:R-:W-:Y:S01]  /*6920*/  MOV R10, UR32 ;  /* 0x00000020000a7c02 */ /* 0x000fe20008000f00 */
[----:B------:R-:W-:-:S02]  /*6930*/  UIADD3 UR48, UR21, 0x14000, URZ ;  /* 0x0001400015307890 */ /* 0x000fc4000fffe03f */
[----:B------:R-:W-:Y:S01]  /*6940*/  UIADD3 UR32, UR21, 0x14800, URZ ;  /* 0x0001480015207890 */ /* 0x000fe2000fffe03f */
[----:B------:R-:W-:Y:S01]  /*6950*/  UMOV UR18, URZ ;  /* 0x0000003f00127c82 */ /* 0x000fe20008000000 */
[----:B--2---:R-:W-:Y:S01]  /*6960*/  UMOV UR36, UR8 ;  /* 0x0000000800247c82 */ /* 0x004fe20008000000 */
[----:B------:R-:W-:Y:S01]  /*6970*/  UMOV UR60, UR8 ;  /* 0x00000008003c7c82 */ /* 0x000fe20008000000 */
[----:B------:R-:W-:Y:S01]  /*6980*/  UMOV UR52, UR8 ;  /* 0x0000000800347c82 */ /* 0x000fe20008000000 */
[----:B------:R-:W-:Y:S01]  /*6990*/  UIADD3 UR8, UR50, 0x8, URZ ;  /* 0x0000000832087890 */ /* 0x000fe2000fffe03f */
[----:B-1----:R-:W-:Y:S01]  /*69a0*/  MOV R2, UR52 ;  /* 0x0000003400027c02 */ /* 0x002fe20008000f00 */
[----:B------:R-:W1:Y:S01]  /*69b0*/  S2UR UR13, SR_CTAID.Z ;  /* 0x00000000000d79c3 */ /* 0x000e620000002700 */
[----:B------:R-:W-:Y:S01]  /*69c0*/  MOV R6, UR36 ;  /* 0x0000002400067c02 */ /* 0x000fe20008000f00 */
[----:B------:R-:W-:Y:S02]  /*69d0*/  UIADD3 UR10, UR50, 0x18, URZ ;  /* 0x00000018320a7890 */ /* 0x000fe4000fffe03f */
[----:B------:R-:W-:Y:S01]  /*69e0*/  IMAD.U32 R19, RZ, RZ, UR8 ;  /* 0x00000008ff137e24 */ /* 0x000fe2000f8e00ff */
[----:B------:R-:W-:Y:S01]  /*69f0*/  UIADD3 UR8, UR50, 0x10, URZ ;  /* 0x0000001032087890 */ /* 0x000fe2000fffe03f */
[----:B---3--:R-:W-:-:S02]  /*6a00*/  UMOV UR51, UR9 ;  /* 0x0000000900337c82 */ /* 0x008fc40008000000 */
[----:B------:R-:W2:Y:S01]  /*6a10*/  S2UR UR52, SR_CTAID.Z ;  /* 0x00000000003479c3 */ /* 0x000ea20000002700 */
[----:B------:R-:W-:Y:S01]  /*6a20*/  MOV R3, UR51 ;  /* 0x0000003300037c02 */ /* 0x000fe20008000f00 */
[----:B------:R-:W-:Y:S01]  /*6a30*/  UMOV UR35, UR9 ;  /* 0x0000000900237c82 */ /* 0x000fe20008000000 */
[----:B------:R-:W-:Y:S01]  /*6a40*/  IMAD.U32 R5, RZ, RZ, UR8 ;  /* 0x00000008ff057e24 */ /* 0x000fe2000f8e00ff */
[----:B------:R-:W-:Y:S01]  /*6a50*/  MOV R7, UR35 ;  /* 0x0000002300077c02 */ /* 0x000fe20008000f00 */
[----:B----4-:R-:W-:Y:S01]  /*6a60*/  UMOV UR35, UR15 ;  /* 0x0000000f00237c82 */ /* 0x010fe20008000000 */
[----:B------:R-:W-:Y:S02]  /*6a70*/  UIADD3 UR8, UR21, 0x15800, URZ ;  /* 0x0001580015087890 */ /* 0x000fe4000fffe03f */
[----:B------:R-:W-:Y:S01]  /*6a80*/  R2UR UR34, R5 ;  /* 0x00000000052272ca */ /* 0x000fe200000e0000 */
[----:B------:R-:W3:Y:S01]  /*6a90*/  S2UR UR51, SR_CTAID.Y ;  /* 0x00000000003379c3 */ /* 0x000ee20000002600 */
[----:B------:R-:W-:-:S02]  /*6aa0*/  UIADD3 UR42, UR50, 0x28, URZ ;  /* 0x00000028322a7890 */ /* 0x000fc4000fffe03f */
[----:B------:R-:W-:Y:S01]  /*6ab0*/  UIADD3 UR40, UR21, 0x16800, URZ ;  /* 0x0001680015287890 */ /* 0x000fe2000fffe03f */
[----:B------:R-:W-:Y:S01]  /*6ac0*/  UMOV UR59, UR9 ;  /* 0x00000009003b7c82 */ /* 0x000fe20008000000 */
[----:B------:R-:W-:Y:S01]  /*6ad0*/  UMOV UR9, 0x20 ;  /* 0x0000002000097882 */ /* 0x000fe20000000000 */
[----:B-1----:R-:W-:Y:S02]  /*6ae0*/  UMOV UR36, UR13 ;  /* 0x0000000d00247c82 */ /* 0x002fe40008000000 */
[----:B------:R-:W1:Y:S01]  /*6af0*/  S2UR UR16, SR_CTAID.Y ;  /* 0x00000000001079c3 */ /* 0x000e620000002600 */
[----:B------:R-:W-:Y:S01]  /*6b00*/  UMOV UR41, 0x20 ;  /* 0x0000002000297882 */ /* 0x000fe20000000000 */
[----:B------:R-:W-:Y:S01]  /*6b10*/  MOV R15, UR9 ;  /* 0x00000009000f7c02 */ /* 0x000fe20008000f00 */
[----:B------:R-:W-:Y:S01]  /*6b20*/  UMOV UR9, UR49 ;  /* 0x0000003100097c82 */ /* 0x000fe20008000000 */
[----:B------:R-:W-:Y:S01]  /*6b30*/  MOV R5, UR34 ;  /* 0x0000002200057c02 */ /* 0x000fe20008000f00 */
[----:B------:R-:W-:Y:S01]  /*6b40*/  UMOV UR14, UR50 ;  /* 0x00000032000e7c82 */ /* 0x000fe20008000000 */
[----:B------:R-:W-:Y:S01]  /*6b50*/  R2UR UR34, R19 ;  /* 0x00000000132272ca */ /* 0x000fe200000e0000 */
[----:B--2---:R-:W-:Y:S01]  /*6b60*/  UMOV UR44, UR52 ;  /* 0x00000034002c7c82 */ /* 0x004fe20008000000 */
[----:B------:R-:W2:Y:S01]  /*6b70*/  S2UR UR15, SR_CTAID.Z ;  /* 0x00000000000f79c3 */ /* 0x000ea20000002700 */
[----:B------:R-:W-:Y:S01]  /*6b80*/  UMOV UR12, UR52 ;  /* 0x00000034000c7c82 */ /* 0x000fe20008000000 */
[----:B------:R-:W-:Y:S01]  /*6b90*/  UMOV UR28, UR52 ;  /* 0x00000034001c7c82 */ /* 0x000fe20008000000 */
[----:B------:R-:W-:Y:S01]  /*6ba0*/  UMOV UR20, UR52 ;  /* 0x0000003400147c82 */ /* 0x000fe20008000000 */
[----:B------:R-:W-:Y:S01]  /*6bb0*/  MOV R16, UR44 ;  /* 0x0000002c00107c02 */ /* 0x000fe20008000f00 */
[----:B------:R-:W-:Y:S01]  /*6bc0*/  UIADD3 UR58, UR14, 0x30, URZ ;  /* 0x000000300e3a7890 */ /* 0x000fe2000fffe03f */
[----:B------:R-:W-:Y:S01]  /*6bd0*/  MOV R18, UR41 ;  /* 0x0000002900127c02 */ /* 0x000fe20008000f00 */
[----:B------:R-:W-:Y:S01]  /*6be0*/  UMOV UR41, UR49 ;  /* 0x0000003100297c82 */ /* 0x000fe20008000000 */
[----:B---3--:R3:W-:Y:S01]  /*6bf0*/  UTMAREDG.4D.ADD [UR48], [UR30] ;  /* 0x000000301e0073b6 */ /* 0x0087e20008018000 */
[----:B------:R-:W4:Y:S01]  /*6c00*/  S2UR UR29, SR_CTAID.Z ;  /* 0x00000000001d79c3 */ /* 0x000f220000002700 */
[----:B------:R-:W-:Y:S01]  /*6c10*/  UMOV UR43, UR51 ;  /* 0x00000033002b7c82 */ /* 0x000fe20008000000 */
[----:B------:R-:W-:Y:S01]  /*6c20*/  UMOV UR13, UR34 ;  /* 0x00000022000d7c82 */ /* 0x000fe20008000000 */
[----:B------:R-:W-:Y:S01]  /*6c30*/  UMOV UR11, UR51 ;  /* 0x00000033000b7c82 */ /* 0x000fe20008000000 */
[----:B------:R-:W-:Y:S01]  /*6c40*/  UMOV UR27, UR51 ;  /* 0x00000033001b7c82 */ /* 0x000fe20008000000 */
[----:B------:R-:W-:Y:S01]  /*6c50*/  UMOV UR19, UR51 ;  /* 0x0000003300137c82 */ /* 0x000fe20008000000 */
[----:B------:R-:W-:Y:S01]  /*6c60*/  MOV R17, UR43 ;  /* 0x0000002b00117c02 */ /* 0x000fe20008000f00 */
[----:B------:R5:W-:Y:S01]  /*6c70*/  UTMAREDG.4D.ADD [UR32], [UR30] ;  /* 0x000000201e0073b6 */ /* 0x000be20008018000 */
[----:B------:R-:W4:Y:S01]  /*6c80*/  S2UR UR37, SR_CTAID.Y ;  /* 0x00000000002579c3 */ /* 0x000f220000002600 */
[----:B------:R-:W-:Y:S01]  /*6c90*/  MOV R14, UR11 ;  /* 0x0000000b000e7c02 */ /* 0x000fe20008000f00 */
[----:B------:R-:W-:-:S02]  /*6ca0*/  UIADD3 UR56, UR21, 0x17000, URZ ;  /* 0x0001700015387890 */ /* 0x000fc4000fffe03f */
[----:B------:R-:W-:Y:S01]  /*6cb0*/  UIADD3 UR24, UR21, 0x14400, URZ ;  /* 0x0001440015187890 */ /* 0x000fe2000fffe03f */
[----:B------:R-:W-:Y:S01]  /*6cc0*/  UMOV UR57, UR49 ;  /* 0x0000003100397c82 */ /* 0x000fe20008000000 */
[----:B------:R-:W-:Y:S01]  /*6cd0*/  UMOV UR25, 0x20 ;  /* 0x0000002000197882 */ /* 0x000fe20000000000 */
[----:B------:R-:W-:Y:S01]  /*6ce0*/  UMOV UR26, UR14 ;  /* 0x0000000e001a7c82 */ /* 0x000fe20008000000 */
[----:B------:R-:W-:Y:S01]  /*6cf0*/  UMOV UR17, 0x20 ;  /* 0x0000002000117882 */ /* 0x000fe20000000000 */
[----:B------:R-:W-:Y:S01]  /*6d00*/  UMOV UR38, UR42 ;  /* 0x0000002a00267c82 */ /* 0x000fe20008000000 */
[----:B---3--:R-:W-:Y:S01]  /*6d10*/  R2UR UR52, R2 ;  /* 0x00000000023472ca */ /* 0x008fe200000e0000 */
[----:B------:R-:W-:Y:S01]  /*6d20*/  UIADD3 UR50, UR14, 0x38, URZ ;  /* 0x000000380e327890 */ /* 0x000fe2000fffe03f */
[----:B------:R-:W-:Y:S01]  /*6d30*/  R2UR UR51, R3 ;  /* 0x00000000033372ca */ /* 0x000fe200000e0000 */
[----:B------:R-:W-:Y:S01]  /*6d40*/  UIADD3 UR48, UR21, 0x17800, URZ ;  /* 0x0001780015307890 */ /* 0x000fe2000fffe03f */
[----:B------:R-:W-:Y:S01]  /*6d50*/  R2UR UR14, R12 ;  /* 0x000000000c0e72ca */ /* 0x000fe200000e0000 */
[----:B------:R-:W-:Y:S01]  /*6d60*/  UMOV UR49, UR18 ;  /* 0x0000001200317c82 */ /* 0x000fe20008000000 */
[----:B-----5:R-:W-:Y:S01]  /*6d70*/  R2UR UR34, R5 ;  /* 0x00000000052272ca */ /* 0x020fe200000e0000 */
[----:B------:R-:W-:Y:S01]  /*6d80*/  UIADD3 UR32, UR21, 0x15000, URZ ;  /* 0x0001500015207890 */ /* 0x000fe2000fffe03f */
[----:B------:R-:W-:Y:S01]  /*6d90*/  UMOV UR33, UR18 ;  /* 0x0000001200217c82 */ /* 0x000fe20008000000 */
[----:B-1----:R-:W-:Y:S01]  /*6da0*/  UMOV UR35, UR16 ;  /* 0x0000001000237c82 */ /* 0x002fe20008000000 */
[----:B--2---:R-:W-:Y:S01]  /*6db0*/  UMOV UR36, UR15 ;  /* 0x0000000f00247c82 */ /* 0x004fe20008000000 */
[----:B------:R-:W-:Y:S01]  /*6dc0*/  UIADD3 UR16, UR21, 0x14c00, URZ ;  /* 0x00014c0015107890 */ /* 0x000fe2000fffe03f */
[----:B------:R-:W-:Y:S01]  /*6dd0*/  R2UR UR15, R11 ;  /* 0x000000000b0f72ca */ /* 0x000fe200000e0000 */
[----:B------:R-:W-:Y:S01]  /*6de0*/  UMOV UR18, UR13 ;  /* 0x0000000d00127c82 */ /* 0x000fe20008000000 */
[----:B------:R-:W-:-:S05]  /*6df0*/  R2UR UR13, R13 ;  /* 0x000000000d0d72ca */ /* 0x000fca00000e0000 */
[----:B------:R1:W-:Y:S01]  /*6e00*/  UTMAREDG.4D.ADD [UR32], [UR30] ;  /* 0x000000201e0073b6 */ /* 0x0003e20008018000 */
[----:B------:R-:W-:Y:S01]  /*6e10*/  UMOV UR39, UR34 ;  /* 0x0000002200277c82 */ /* 0x000fe20008000000 */
[----:B------:R2:W-:Y:S01]  /*6e20*/  UTMAREDG.4D.ADD [UR8], [UR30] ;  /* 0x000000081e0073b6 */ /* 0x0005e20008018000 */
[----:B-1----:R-:W-:Y:S02]  /*6e30*/  R2UR UR36, R6 ;  /* 0x00000000062472ca */ /* 0x002fe400000e0000 */
[----:B------:R-:W-:Y:S02]  /*6e40*/  R2UR UR35, R7 ;  /* 0x00000000072372ca */ /* 0x000fe400000e0000 */
[----:B------:R-:W-:Y:S02]  /*6e50*/  R2UR UR34, R8 ;  /* 0x00000000082272ca */ /* 0x000fe400000e0000 */
[----:B------:R-:W-:Y:S02]  /*6e60*/  R2UR UR33, R9 ;  /* 0x00000000092172ca */ /* 0x000fe400000e0000 */
[----:B------:R-:W-:Y:S01]  /*6e70*/  R2UR UR32, R10 ;  /* 0x000000000a2072ca */ /* 0x000fe200000e0000 */
[----:B--2---:R-:W-:Y:S01]  /*6e80*/  UIADD3 UR8, UR21, 0x15c00, URZ ;  /* 0x00015c0015087890 */ /* 0x004fe2000fffe03f */
[----:B------:R-:W-:Y:S01]  /*6e90*/  R2UR UR11, R14 ;  /* 0x000000000e0b72ca */ /* 0x000fe200000e0000 */
[----:B----4-:R-:W-:Y:S01]  /*6ea0*/  UMOV UR12, UR29 ;  /* 0x0000001d000c7c82 */ /* 0x010fe20008000000 */
[----:B------:R-:W-:-:S09]  /*6eb0*/  R2UR UR9, R15 ;  /* 0x000000000f0972ca */ /* 0x000fd200000e0000 */
[----:B------:R1:W-:Y:S01]  /*6ec0*/  UTMAREDG.4D.ADD [UR32], [UR30] ;  /* 0x000000201e0073b6 */ /* 0x0003e20008018000 */
[----:B------:R2:W-:Y:S01]  /*6ed0*/  UTMAREDG.4D.ADD [UR40], [UR30] ;  /* 0x000000281e0073b6 */ /* 0x0005e20008018000 */
[----:B------:R-:W-:Y:S01]  /*6ee0*/  UTMAREDG.4D.ADD [UR56], [UR30] ;  /* 0x000000381e0073b6 */ /* 0x000fe20008018000 */
[----:B-1----:R-:W-:Y:S01]  /*6ef0*/  UIADD3 UR32, UR21, 0x16400, URZ ;  /* 0x0001640015207890 */ /* 0x002fe2000fffe03f */
[----:B------:R-:W-:Y:S01]  /*6f00*/  UMOV UR33, 0x20 ;  /* 0x0000002000217882 */ /* 0x000fe20000000000 */
[----:B------:R-:W-:Y:S01]  /*6f10*/  UMOV UR35, UR37 ;  /* 0x0000002500237c82 */ /* 0x000fe20008000000 */
[----:B------:R-:W-:Y:S01]  /*6f20*/  UTMAREDG.4D.ADD [UR48], [UR30] ;  /* 0x000000301e0073b6 */ /* 0x000fe20008018000 */
[----:B------:R-:W-:Y:S01]  /*6f30*/  UMOV UR36, UR29 ;  /* 0x0000001d00247c82 */ /* 0x000fe20008000000 */
[----:B--2---:R-:W-:Y:S01]  /*6f40*/  R2UR UR44, R16 ;  /* 0x00000000102c72ca */ /* 0x004fe200000e0000 */
[----:B------:R-:W-:Y:S01]  /*6f50*/  UIADD3 UR40, UR21, 0x15400, URZ ;  /* 0x0001540015287890 */ /* 0x000fe2000fffe03f */
[----:B------:R-:W-:Y:S01]  /*6f60*/  R2UR UR43, R17 ;  /* 0x00000000112b72ca */ /* 0x000fe200000e0000 */
[----:B------:R-:W-:Y:S01]  /*6f70*/  UMOV UR42, UR39 ;  /* 0x00000027002a7c82 */ /* 0x000fe20008000000 */
[----:B------:R-:W-:Y:S01]  /*6f80*/  R2UR UR41, R18 ;  /* 0x00000000122972ca */ /* 0x000fe200000e0000 */
[----:B------:R1:W-:Y:S01]  /*6f90*/  UTMAREDG.4D.ADD [UR24], [UR30] ;  /* 0x000000181e0073b6 */ /* 0x0003e20008018000 */
[----:B------:R2:W-:Y:S11]  /*6fa0*/  UTMAREDG.4D.ADD [UR16], [UR30] ;  /* 0x000000101e0073b6 */ /* 0x0005f60008018000 */
[----:B------:R-:W-:Y:S01]  /*6fb0*/  UTMAREDG.4D.ADD [UR40], [UR30] ;  /* 0x000000281e0073b6 */ /* 0x000fe20008018000 */
[----:B-1----:R-:W-:Y:S01]  /*6fc0*/  UIADD3 UR24, UR21, 0x16c00, URZ ;  /* 0x00016c0015187890 */ /* 0x002fe2000fffe03f */
[----:B------:R-:W-:Y:S01]  /*6fd0*/  UMOV UR27, UR37 ;  /* 0x00000025001b7c82 */ /* 0x000fe20008000000 */
[----:B------:R-:W-:Y:S01]  /*6fe0*/  UMOV UR28, UR29 ;  /* 0x0000001d001c7c82 */ /* 0x000fe20008000000 */
[----:B------:R1:W-:Y:S01]  /*6ff0*/  UTMAREDG.4D.ADD [UR8], [UR30] ;  /* 0x000000081e0073b6 */ /* 0x0003e20008018000 */
[----:B------:R-:W-:Y:S01]  /*7000*/  UMOV UR26, UR38 ;  /* 0x00000026001a7c82 */ /* 0x000fe20008000000 */
[----:B--2---:R-:W-:Y:S01]  /*7010*/  UIADD3 UR16, UR21, 0x17400, URZ ;  /* 0x0001740015107890 */ /* 0x004fe2000fffe03f */
[----:B------:R-:W-:Y:S01]  /*7020*/  UMOV UR19, UR37 ;  /* 0x0000002500137c82 */ /* 0x000fe20008000000 */
[----:B------:R-:W-:Y:S01]  /*7030*/  UMOV UR20, UR29 ;  /* 0x0000001d00147c82 */ /* 0x000fe20008000000 */
[----:B------:R2:W-:Y:S01]  /*7040*/  UTMAREDG.4D.ADD [UR32], [UR30] ;  /* 0x000000201e0073b6 */ /* 0x0005e20008018000 */
[----:B------:R-:W-:Y:S01]  /*7050*/  UMOV UR18, UR58 ;  /* 0x0000003a00127c82 */ /* 0x000fe20008000000 */
[----:B------:R2:W-:Y:S01]  /*7060*/  UTMAREDG.4D.ADD [UR24], [UR30] ;  /* 0x000000181e0073b6 */ /* 0x0005e20008018000 */
[----:B-1----:R-:W-:Y:S01]  /*7070*/  UIADD3 UR8, UR21, 0x17c00, URZ ;  /* 0x00017c0015087890 */ /* 0x002fe2000fffe03f */
[----:B------:R-:W-:Y:S01]  /*7080*/  UMOV UR9, 0x20 ;  /* 0x0000002000097882 */ /* 0x000fe20000000000 */
[----:B------:R-:W-:Y:S01]  /*7090*/  UMOV UR11, UR37 ;  /* 0x00000025000b7c82 */ /* 0x000fe20008000000 */
[----:B------:R-:W-:Y:S01]  /*70a0*/  UMOV UR10, UR50 ;  /* 0x00000032000a7c82 */ /* 0x000fe20008000000 */
[----:B------:R2:W-:Y:S05]  /*70b0*/  UTMAREDG.4D.ADD [UR16], [UR30] ;  /* 0x000000101e0073b6 */ /* 0x0005ea0008018000 */
[----:B------:R2:W-:Y:S02]  /*70c0*/  UTMAREDG.4D.ADD [UR8], [UR30] ;  /* 0x000000081e0073b6 */ /* 0x0005e40008018000 */
[----:B--2---:R0:W-:Y:S02]  /*70d0*/  UTMACMDFLUSH ;  /* 0x00000000000079b7 */ /* 0x0041e40000000000 */
.L_x_77:
[----:B------:R-:W-:Y:S05]  /*70e0*/  BSYNC B0 ;  /* 0x0000000000007941 */ /* 0x000fea0003800000 */
.L_x_76:
[----:B------:R-:W-:Y:S01]  /*70f0*/  UIADD3 UR6, UR6, 0x1, URZ ;  /* 0x0000000106067890 */ /* 0x000fe2000fffe03f */
[C---:B------:R-:W-:Y:S01]  /*7100*/  ISETP.GT.AND P1, PT, R0.reuse, 0x1, PT ;  /* 0x000000010000780c */ /* 0x040fe20003f24270 */
[----:B------:R-:W-:Y:S01]  /*7110*/  UIADD3 UR7, UR7, 0x1, URZ ;  /* 0x0000000107077890 */ /* 0x000fe2000fffe03f */
[----:B------:R-:W-:Y:S01]  /*7120*/  VIADD R0, R0, 0xffffffff ;  /* 0xffffffff00007836 */ /* 0x000fe20000000000 */
[----:B------:R-:W-:Y:S01]  /*7130*/  UISETP.NE.AND UP0, UPT, UR6, 0x2, UPT ;  /* 0x000000020600788c */ /* 0x000fe2000bf05270 */
[----:B-1----:R-:W-:-:S03]  /*7140*/  PRMT R2, RZ, 0x7610, R2 ;  /* 0x00007610ff027816 */ /* 0x002fc60000000002 */
[----:B------:R-:W-:Y:S02]  /*7150*/  USEL UR4, URZ, 0x1, UP0 ;  /* 0x000000013f047887 */ /* 0x000fe40008000000 */
[----:B------:R-:W-:-:S04]  /*7160*/  USEL UR6, UR6, URZ, UP0 ;  /* 0x0000003f06067287 */ /* 0x000fc80008000000 */
[----:B------:R-:W-:Y:S01]  /*7170*/  LOP3.LUT R4, R4, UR4, RZ, 0x3c, !PT ;  /* 0x0000000404047c12 */ /* 0x000fe2000f8e3cff */
[----:B------:R-:W-:Y:S07]  /*7180*/  @P1 BRA `(.L_x_78) ;  /* 0xfffffff000f81947 */ /* 0x000fee000383ffff */
.L_x_67:
[----:B------:R-:W-:Y:S04]  /*7190*/  BSSY B0, `(.L_x_79) ;  /* 0x0000003000007945 */ /* 0x000fe80003800000 */
[----:B------:R-:W-:Y:S05]  /*71a0*/  @!P0 BRA `(.L_x_80) ;  /* 0x0000000000048947 */ /* 0x000fea0003800000 */
[----:B------:R-:W-:-:S04]  /*71b0*/  DEPBAR.LE SB0, 0x0 ;  /* 0x000080000000791a */ /* 0x000fc80000000000 */
.L_x_80:
[----:B------:R-:W-:Y:S05]  /*71c0*/  BSYNC B0 ;  /* 0x0000000000007941 */ /* 0x000fea0003800000 */
.L_x_79:
[----:B------:R-:W-:-:S04]  /*71d0*/  ULOP3.LUT UR15, UR15, 0x1, URZ, 0xfc, !UPT ;  /* 0x000000010f0f7892 */ /* 0x000fc8000f8efc3f */
[----:B------:R-:W-:-:S06]  /*71e0*/  UISETP.NE.AND UP0, UPT, UR15, 0x3, UPT ;  /* 0x000000030f00788c */ /* 0x000fcc000bf05270 */
[----:B------:R-:W-:-:S13]  /*71f0*/  PLOP3.LUT P0, PT, PT, PT, UP0, 0x80, 0x0 ;  /* 0x000000000000781c */ /* 0x000fda0003f0f008 */
[----:B------:R-:W-:Y:S05]  /*7200*/  @!P0 BRA `(.L_x_81) ;  /* 0x0000000000048947 */ /* 0x000fea0003800000 */
[----:B------:R-:W-:Y:S01]  /*7210*/  BPT.TRAP 0x1 ;  /* 0x000000040000795c */ /* 0x000fe20000300000 */
.L_x_81:
[----:B------:R-:W1:Y:S01]  /*7220*/  S2UR UR5, SR_CgaCtaId ;  /* 0x00000000000579c3 */ /* 0x000e620000008800 */
[----:B------:R-:W-:Y:S02]  /*7230*/  UMOV UR4, 0x400 ;  /* 0x0000040000047882 */ /* 0x000fe40000000000 */
[----:B-1----:R-:W-:-:S04]  /*7240*/  ULEA UR4, UR5, UR4, 0x18 ;  /* 0x0000000405047291 */ /* 0x002fc8000f8ec03f */
[----:B------:R-:W-:-:S04]  /*7250*/  ULEA UR14, UR14, UR4, 0x3 ;  /* 0x000000040e0e7291 */ /* 0x000fc8000f8e183f */
[----:B------:R-:W-:-:S04]  /*7260*/  UIADD3 UR14, UR14, 0x1c490, URZ ;  /* 0x0001c4900e0e7890 */ /* 0x000fc8000fffe03f */
[----:B------:R-:W-:-:S09]  /*7270*/  UPRMT UR14, UR5, 0x654, UR14 ;  /* 0x00000654050e7896 */ /* 0x000fd2000800000e */
[----:B------:R-:W-:Y:S01]  /*7280*/  SYNCS.ARRIVE.TRANS64.RED.A1T0 RZ, [UR14], RZ ;  /* 0x000000ffffff79a7 */ /* 0x000fe2000810040e */
[----:B------:R-:W-:Y:S05]  /*7290*/  EXIT ;  /* 0x000000000000794d */ /* 0x000fea0003800000 */
.L_x_66:
[----:B------:R-:W1:Y:S01]  /*72a0*/  LDC R3, c[0x0][0x288] ;  /* 0x0000a200ff037b82 */ /* 0x000e620000000800 */
[----:B------:R-:W-:Y:S01]  /*72b0*/  ELECT P3, URZ, PT ;  /* 0x00000000003f782f */ /* 0x000fe20003860000 */
[----:B------:R-:W-:-:S06]  /*72c0*/  IMAD.MOV.U32 R5, RZ, RZ, RZ ;  /* 0x000000ffff057224 */ /* 0x000fcc00078e00ff */
[----:B------:R-:W2:Y:S08]  /*72d0*/  S2UR UR11, SR_CTAID.X ;  /* 0x00000000000b79c3 */ /* 0x000eb00000002500 */
[----:B------:R-:W3:Y:S01]  /*72e0*/  S2UR UR20, SR_CTAID.Y ;  /* 0x00000000001479c3 */ /* 0x000ee20000002600 */
[----:B-1----:R-:W-:-:S07]  /*72f0*/  ISETP.GE.AND P0, PT, R3, 0x40, PT ;  /* 0x000000400300780c */ /* 0x002fce0003f06270 */
[----:B------:R-:W1:Y:S01]  /*7300*/  S2UR UR21, SR_CTAID.Z ;  /* 0x00000000001579c3 */ /* 0x000e620000002700 */
[----:B------:R-:W-:-:S04]  /*7310*/  SHF.R.S32.HI R0, RZ, 0x1f, R3 ;  /* 0x0000001fff007819 */ /* 0x000fc80000011403 */
[----:B------:R-:W-:Y:S01]  /*7320*/  LEA.HI R0, R0, R3, RZ, 0x6 ;  /* 0x0000000300007211 */ /* 0x000fe200078f30ff */
[----:B--2---:R-:W-:-:S03]  /*7330*/  USHF.L.U32 UR11, UR11, 0x7, URZ ;  /* 0x000000070b0b7899 */ /* 0x004fc6000800063f */
[----:B------:R-:W-:-:S05]  /*7340*/  SHF.R.S32.HI R0, RZ, 0x6, R0 ;  /* 0x00000006ff007819 */ /* 0x000fca0000011400 */
[----:B------:R-:W-:Y:S02]  /*7350*/  IMAD.SHL.U32 R3, R0, 0x4, RZ ;  /* 0x0000000400037824 */ /* 0x000fe400078e00ff */
[----:B------:R-:W-:Y:S01]  /*7360*/  IMAD.MOV.U32 R0, RZ, RZ, RZ ;  /* 0x000000ffff007224 */ /* 0x000fe200078e00ff */
[----:B---3--:R-:W-:Y:S06]  /*7370*/  @!P0 BRA `(.L_x_82) ;  /* 0x0000000000208947 */ /* 0x008fec0003800000 */
[----:B------:R-:W-:-:S07]  /*7380*/  IMAD.MOV.U32 R0, RZ, RZ, RZ ;  /* 0x000000ffff007224 */ /* 0x000fce00078e00ff */
.L_x_83:
[----:B------:R-:W-:-:S04]  /*7390*/  LEA R4, R0, 0x40, 0x6 ;  /* 0x0000004000047811 */ /* 0x000fc800078e30ff */
[----:B------:R-:W-:-:S13]  /*73a0*/  ISETP.LT.AND P0, PT, R4, UR11, PT ;  /* 0x0000000b04007c0c */ /* 0x000fda000bf01270 */
[----:B------:R-:W-:Y:S05]  /*73b0*/  @!P0 BRA `(.L_x_82) ;  /* 0x0000000000108947 */ /* 0x000fea0003800000 */
[C---:B------:R-:W-:Y:S01]  /*73c0*/  ISETP.GT.AND P0, PT, R3.reuse, 0x4, PT ;  /* 0x000000040300780c */ /* 0x040fe20003f04270 */
[----:B------:R-:W-:Y:S02]  /*73d0*/  VIADD R3, R3, 0xfffffffc ;  /* 0xfffffffc03037836 */ /* 0x000fe40000000000 */
[----:B------:R-:W-:-:S10]  /*73e0*/  VIADD R0, R0, 0x1 ;  /* 0x0000000100007836 */ /* 0x000fd40000000000 */
[----:B------:R-:W-:Y:S05]  /*73f0*/  @P0 BRA `(.L_x_83) ;  /* 0xfffffffc00e40947 */ /* 0x000fea000383ffff */
.L_x_82:
[----:B------:R-:W-:Y:S04]  /*7400*/  BSSY B0, `(.L_x_84) ;  /* 0x0000022000007945 */ /* 0x000fe80003800000 */
[----:B------:R-:W-:Y:S05]  /*7410*/  @!P3 BRA `(.L_x_85) ;  /* 0x000000000080b947 */ /* 0x000fea0003800000 */
[----:B------:R-:W2:Y:S01]  /*7420*/  S2R R5, SR_CgaCtaId ;  /* 0x0000000000057919 */ /* 0x000ea20000008800 */
[----:B------:R-:W-:-:S04]  /*7430*/  MOV R4, 0x400 ;  /* 0x0000040000047802 */ /* 0x000fc80000000f00 */
[----:B--2---:R-:W-:Y:S01]  /*7440*/  LEA R5, R5, R4, 0x18 ;  /* 0x0000000405057211 */ /* 0x004fe200078ec0ff */
[----:B------:R-:W-:-:S05]  /*7450*/  IMAD.MOV.U32 R4, RZ, RZ, 0x1 ;  /* 0x00000001ff047424 */ /* 0x000fca00078e00ff */
[----:B------:R-:W-:-:S04]  /*7460*/  SHF.L.U32 R4, R4, 0x1f, RZ ;  /* 0x0000001f04047819 */ /* 0x000fc800000006ff */
[----:B------:R-:W2:Y:S02]  /*7470*/  SYNCS.PHASECHK.TRANS64.TRYWAIT P0, [R5+URZ+0x1c460], R4 ;  /* 0x01c46004050075a7 */ /* 0x000ea4000800017f */
[----:B--2---:R-:W-:Y:S05]  /*7480*/  @!P0 BRA `(.L_x_86) ;  /* 0x0000001c00d48947 */ /* 0x004fea0003800000 */
.L_x_150:
[----:B------:R-:W-:Y:S01]  /*7490*/  ULOP3.LUT UR5, UR4, 0x2, URZ, 0xfc, !UPT ;  /* 0x0000000204057892 */ /* 0x000fe2000f8efc3f */
[----:B--2---:R-:W-:-:S03]  /*74a0*/  @P2 IMAD.MOV.U32 R4, RZ, RZ, 0x2000 ;  /* 0x00002000ff042424 */ /* 0x004fc600078e00ff */
[----:B------:R-:W-:Y:S01]  /*74b0*/  UPRMT UR5, UR5, 0x9910, URZ ;  /* 0x0000991005057896 */ /* 0x000fe2000800003f */
[----:B------:R2:W-:Y:S03]  /*74c0*/  @P2 SYNCS.ARRIVE.TRANS64 RZ, [R5+URZ+0x1c440], R4 ;  /* 0x01c4400405ff29a7 */ /* 0x0005e6000800003f */
[----:B------:R-:W-:-:S06]  /*74d0*/  UISETP.NE.AND UP0, UPT, UR5, 0x2, UPT ;  /* 0x000000020500788c */ /* 0x000fcc000bf05270 */
[----:B------:R-:W-:-:S13]  /*74e0*/  PLOP3.LUT P0, PT, PT, PT, UP0, 0x80, 0x0 ;  /* 0x000000000000781c */ /* 0x000fda0003f0f008 */
[----:B--2---:R-:W-:Y:S05]  /*74f0*/  @P0 BRA `(.L_x_87) ;  /* 0x0000000000040947 */ /* 0x004fea0003800000 */
[----:B-1----:R-:W-:Y:S01]  /*7500*/  BPT.TRAP 0x1 ;  /* 0x000000040000795c */ /* 0x002fe20000300000 */
.L_x_87:
[----:B------:R-:W-:-:S04]  /*7510*/  LOP3.LUT P0, RZ, R2, 0x1f, RZ, 0xc0, !PT ;  /* 0x0000001f02ff7812 */ /* 0x000fc8000780c0ff */
[----:B------:R-:W-:-:S13]  /*7520*/  PLOP3.LUT P0, PT, P0, P2, PT, 0x2a, 0x0 ;  /* 0x000000000000781c */ /* 0x000fda0000704572 */
[----:B------:R-:W-:Y:S05]  /*7530*/  @P0 BRA `(.L_x_88) ;  /* 0x0000000000040947 */ /* 0x000fea0003800000 */
[----:B-1----:R-:W-:Y:S01]  /*7540*/  BPT.TRAP 0x1 ;  /* 0x000000040000795c */ /* 0x002fe20000300000 */
.L_x_88:
[----:B------:R-:W-:Y:S01]  /*7550*/  R2UR UR8, R5 ;  /* 0x00000000050872ca */ /* 0x000fe200000e0000 */
[----:B------:R-:W-:Y:S01]  /*7560*/  ULDC.64 UR6, c[0x0][0x198] ;  /* 0x0000660000067ab9 */ /* 0x000fe20000000a00 */
[----:B------:R-:W-:Y:S01]  /*7570*/  UMOV UR14, 0x0 ;  /* 0x00000000000e7882 */ /* 0x000fe20000000000 */
[----:B------:R-:W-:Y:S01]  /*7580*/  UIADD3 UR6, UP0, UR6, 0x1f0, URZ ;  /* 0x000001f006067890 */ /* 0x000fe2000ff1e03f */
[----:B------:R-:W-:Y:S01]  /*7590*/  IMAD.MOV.U32 R5, RZ, RZ, 0x1 ;  /* 0x00000001ff057424 */ /* 0x000fe200078e00ff */
[----:B------:R-:W-:Y:S01]  /*75a0*/  UMOV UR15, 0x10000000 ;  /* 0x10000000000f7882 */ /* 0x000fe20000000000 */
[----:B------:R-:W-:Y:S01]  /*75b0*/  UMOV UR10, URZ ;  /* 0x0000003f000a7c82 */ /* 0x000fe20008000000 */
[----:B------:R-:W-:Y:S01]  /*75c0*/  UIADD3.X UR7, URZ, UR7, URZ, UP0, !UPT ;  /* 0x000000073f077290 */ /* 0x000fe200087fe43f */
[----:B------:R-:W-:Y:S01]  /*75d0*/  UMOV UR12, UR20 ;  /* 0x00000014000c7c82 */ /* 0x000fe20008000000 */
[----:B-1----:R-:W-:-:S04]  /*75e0*/  UMOV UR13, UR21 ;  /* 0x00000015000d7c82 */ /* 0x002fc80008000000 */
[----:B------:R-:W-:-:S09]  /*75f0*/  UIADD3 UR9, UR8, 0x1c440, URZ ;  /* 0x0001c44008097890 */ /* 0x000fd2000fffe03f */
[----:B------:R2:W-:Y:S02]  /*7600*/  UTMALDG.4D [UR8], [UR6], desc[UR14] ;  /* 0x00000e08060075b4 */ /* 0x0005e40008019000 */
[----:B--2---:R-:W-:Y:S01]  /*7610*/  NOP ;  /* 0x0000000000007918 */ /* 0x004fe20000000000 */
.L_x_85:
[----:B-1----:R-:W-:Y:S05]  /*7620*/  BSYNC B0 ;  /* 0x0000000000007941 */ /* 0x002fea0003800000 */
.L_x_84:
[----:B------:R-:W-:Y:S01]  /*7630*/  ISETP.LT.OR P0, PT, R3, 0x1, !P3 ;  /* 0x000000010300780c */ /* 0x000fe20005f01670 */
[----:B------:R-:W-:-:S12]  /*7640*/  BSSY B0, `(.L_x_89) ;  /* 0x0000022000007945 */ /* 0x000fd80003800000 */
[----:B------:R-:W-:Y:S05]  /*7650*/  @P0 BRA `(.L_x_90) ;  /* 0x0000000000800947 */ /* 0x000fea0003800000 */
[----:B------:R-:W1:Y:S01]  /*7660*/  S2R R7, SR_CgaCtaId ;  /* 0x0000000000077919 */ /* 0x000e620000008800 */
[----:B------:R-:W-:-:S04]  /*7670*/  MOV R4, 0x400 ;  /* 0x0000040000047802 */ /* 0x000fc80000000f00 */
[----:B-1----:R-:W-:Y:S01]  /*7680*/  LEA R7, R7, R4, 0x18 ;  /* 0x0000000407077211 */ /* 0x002fe200078ec0ff */
[----:B------:R-:W-:-:S05]  /*7690*/  IMAD.MOV.U32 R4, RZ, RZ, 0x1 ;  /* 0x00000001ff047424 */ /* 0x000fca00078e00ff */
[----:B------:R-:W-:-:S04]  /*76a0*/  SHF.L.U32 R4, R4, 0x1f, RZ ;  /* 0x0000001f04047819 */ /* 0x000fc800000006ff */
[----:B------:R-:W1:Y:S02]  /*76b0*/  SYNCS.PHASECHK.TRANS64.TRYWAIT P0, [R7+URZ+0x1c420], R4 ;  /* 0x01c42004070075a7 */ /* 0x000e64000800017f */
[----:B-1----:R-:W-:Y:S05]  /*76c0*/  @!P0 BRA `(.L_x_91) ;  /* 0x0000001c00588947 */ /* 0x002fea0003800000 */
.L_x_151:
[----:B------:R-:W-:Y:S01]  /*76d0*/  ULOP3.LUT UR5, UR4, 0x2, URZ, 0xfc, !UPT ;  /* 0x0000000204057892 */ /* 0x000fe2000f8efc3f */
[----:B-1----:R-:W-:-:S03]  /*76e0*/  @P2 IMAD.MOV.U32 R4, RZ, RZ, 0x2100 ;  /* 0x00002100ff042424 */ /* 0x002fc600078e00ff */
[----:B------:R-:W-:Y:S01]  /*76f0*/  UPRMT UR5, UR5, 0x9910, URZ ;  /* 0x0000991005057896 */ /* 0x000fe2000800003f */
[----:B------:R1:W-:Y:S03]  /*7700*/  @P2 SYNCS.ARRIVE.TRANS64 RZ, [R7+URZ+0x1c400], R4 ;  /* 0x01c4000407ff29a7 */ /* 0x0003e6000800003f */
[----:B------:R-:W-:-:S06]  /*7710*/  UISETP.NE.AND UP0, UPT, UR5, 0x2, UPT ;  /* 0x000000020500788c */ /* 0x000fcc000bf05270 */
[----:B------:R-:W-:-:S13]  /*7720*/  PLOP3.LUT P0, PT, PT, PT, UP0, 0x80, 0x0 ;  /* 0x000000000000781c */ /* 0x000fda0003f0f008 */
[----:B-1----:R-:W-:Y:S05]  /*7730*/  @P0 BRA `(.L_x_92) ;  /* 0x0000000000040947 */ /* 0x002fea0003800000 */
[----:B------:R-:W-:Y:S01]  /*7740*/  BPT.TRAP 0x1 ;  /* 0x000000040000795c */ /* 0x000fe20000300000 */
.L_x_92:
[----:B------:R-:W-:-:S04]  /*7750*/  LOP3.LUT P0, RZ, R2, 0x1f, RZ, 0xc0, !PT ;  /* 0x0000001f02ff7812 */ /* 0x000fc8000780c0ff */
[----:B------:R-:W-:-:S13]  /*7760*/  PLOP3.LUT P0, PT, P0, P2, PT, 0x2a, 0x0 ;  /* 0x000000000000781c */ /* 0x000fda0000704572 */
[----:B------:R-:W-:Y:S05]  /*7770*/  @P0 BRA `(.L_x_93) ;  /* 0x0000000000040947 */ /* 0x000fea0003800000 */
[----:B------:R-:W-:Y:S01]  /*7780*/  BPT.TRAP 0x1 ;  /* 0x000000040000795c */ /* 0x000fe20000300000 */
.L_x_93:
[----:B------:R-:W-:Y:S01]  /*7790*/  R2UR UR17, R7 ;  /* 0x00000000071172ca */ /* 0x000fe200000e0000 */
[----:B------:R-:W-:Y:S01]  /*77a0*/  ULDC.64 UR6, c[0x0][0x198] ;  /* 0x0000660000067ab9 */ /* 0x000fe20000000a00 */
[----:B------:R-:W-:Y:S01]  /*77b0*/  R2UR UR19, R0 ;  /* 0x00000000001372ca */ /* 0x000fe200000e0000 */
[----:B------:R-:W-:Y:S01]  /*77c0*/  UIADD3 UR6, UP0, UR6, 0xf0, URZ ;  /* 0x000000f006067890 */ /* 0x000fe2000ff1e03f */
[----:B------:R-:W-:Y:S01]  /*77d0*/  UMOV UR8, 0x0 ;  /* 0x0000000000087882 */ /* 0x000fe20000000000 */
[----:B------:R-:W-:Y:S02]  /*77e0*/  UMOV UR9, 0x10000000 ;  /* 0x1000000000097882 */ /* 0x000fe40000000000 */
[----:B------:R-:W-:Y:S01]  /*77f0*/  UIADD3.X UR7, URZ, UR7, URZ, UP0, !UPT ;  /* 0x000000073f077290 */ /* 0x000fe200087fe43f */
[----:B------:R-:W-:-:S05]  /*7800*/  UMOV UR18, URZ ;  /* 0x0000003f00127c82 */ /* 0x000fca0008000000 */
[----:B------:R-:W-:Y:S02]  /*7810*/  UIADD3 UR16, UR17, 0xc000, URZ ;  /* 0x0000c00011107890 */ /* 0x000fe4000fffe03f */
[----:B------:R-:W-:Y:S02]  /*7820*/  USHF.L.U32 UR19, UR19, 0x6, URZ ;  /* 0x0000000613137899 */ /* 0x000fe4000800063f */
[----:B------:R-:W-:-:S09]  /*7830*/  UIADD3 UR17, UR17, 0x1c400, URZ ;  /* 0x0001c40011117890 */ /* 0x000fd2000fffe03f */
[----:B------:R1:W-:Y:S02]  /*7840*/  UTMALDG.4D [UR16], [UR6], desc[UR8] ;  /* 0x00000810060075b4 */ /* 0x0003e40008019000 */
[----:B-1----:R-:W-:Y:S01]  /*7850*/  NOP ;  /* 0x0000000000007918 */ /* 0x002fe20000000000 */
.L_x_90:
[----:B------:R-:W-:Y:S05]  /*7860*/  BSYNC B0 ;  /* 0x0000000000007941 */ /* 0x000fea0003800000 */
.L_x_89:
[----:B------:R-:W-:Y:S01]  /*7870*/  ISETP.LT.OR P0, PT, R3, 0x2, !P3 ;  /* 0x000000020300780c */ /* 0x000fe20005f01670 */
[----:B------:R-:W-:Y:S01]  /*7880*/  BSSY B0, `(.L_x_94) ;  /* 0x0000014000007945 */ /* 0x000fe20003800000 */
[----:B------:R-:W-:-:S11]  /*7890*/  IMAD.MOV.U32 R4, RZ, RZ, RZ ;  /* 0x000000ffff047224 */ /* 0x000fd600078e00ff */
[----:B------:R-:W-:Y:S05]  /*78a0*/  @P0 BRA `(.L_x_95) ;  /* 0x0000000000440947 */ /* 0x000fea0003800000 */
[----:B------:R-:W1:Y:S01]  /*78b0*/  S2UR UR6, SR_CgaCtaId ;  /* 0x00000000000679c3 */ /* 0x000e620000008800 */
[----:B------:R-:W-:Y:S01]  /*78c0*/  R2UR UR26, R0 ;  /* 0x00000000001a72ca */ /* 0x000fe200000e0000 */
[----:B------:R-:W-:Y:S01]  /*78d0*/  UMOV UR5, 0x400 ;  /* 0x0000040000057882 */ /* 0x000fe20000000000 */
[----:B------:R-:W-:Y:S01]  /*78e0*/  ULDC.64 UR8, c[0x0][0x198] ;  /* 0x0000660000087ab9 */ /* 0x000fe20000000a00 */
[----:B------:R-:W-:Y:S01]  /*78f0*/  UMOV UR27, UR20 ;  /* 0x00000014001b7c82 */ /* 0x000fe20008000000 */
[----:B------:R-:W-:Y:S01]  /*7900*/  UMOV UR28, UR21 ;  /* 0x00000015001c7c82 */ /* 0x000fe20008000000 */
[----:B------:R-:W-:-:S08]  /*7910*/  IMAD.MOV.U32 R4, RZ, RZ, 0x1 ;  /* 0x00000001ff047424 */ /* 0x000fd000078e00ff */
[----:B------:R-:W-:Y:S02]  /*7920*/  USHF.L.U32 UR26, UR26, 0x6, URZ ;  /* 0x000000061a1a7899 */ /* 0x000fe4000800063f */
[----:B-1----:R-:W-:Y:S02]  /*7930*/  ULEA UR5, UR6, UR5, 0x18 ;  /* 0x0000000506057291 */ /* 0x002fe4000f8ec03f */
[----:B------:R-:W-:Y:S02]  /*7940*/  UIADD3 UR6, UP0, UR8, 0x4f0, URZ ;  /* 0x000004f008067890 */ /* 0x000fe4000ff1e03f */
[----:B------:R-:W-:Y:S02]  /*7950*/  UIADD3 UR24, UR5, 0x1c000, URZ ;  /* 0x0001c00005187890 */ /* 0x000fe4000fffe03f */
[----:B------:R-:W-:Y:S02]  /*7960*/  UIADD3 UR25, UR5, 0x1c400, URZ ;  /* 0x0001c40005197890 */ /* 0x000fe4000fffe03f */
[----:B------:R-:W-:Y:S01]  /*7970*/  UIADD3.X UR7, URZ, UR9, URZ, UP0, !UPT ;  /* 0x000000093f077290 */ /* 0x000fe200087fe43f */
[----:B------:R-:W-:-:S02]  /*7980*/  UMOV UR8, 0x0 ;  /* 0x0000000000087882 */ /* 0x000fc40000000000 */
[----:B------:R-:W-:-:S06]  /*7990*/  UMOV UR9, 0x10000000 ;  /* 0x1000000000097882 */ /* 0x000fcc0000000000 */
[----:B------:R1:W-:Y:S02]  /*79a0*/  UTMALDG.3D [UR24], [UR6], desc[UR8] ;  /* 0x00000818060075b4 */ /* 0x0003e40008011000 */
[----:B-1----:R-:W-:Y:S01]  /*79b0*/  NOP ;  /* 0x0000000000007918 */ /* 0x002fe20000000000 */
.L_x_95:
[----:B------:R-:W-:Y:S05]  /*79c0*/  BSYNC B0 ;  /* 0x0000000000007941 */ /* 0x000fea0003800000 */
.L_x_94:
[----:B------:R-:W-:Y:S01]  /*79d0*/  BSSY B0, `(.L_x_96) ;  /* 0x0000027000007945 */ /* 0x000fe20003800000 */
[----:B------:R-:W-:-:S03]  /*79e0*/  IMAD.MOV.U32 R10, RZ, RZ, RZ ;  /* 0x000000ffff0a7224 */ /* 0x000fc600078e00ff */
[----:B------:R-:W-:Y:S05]  /*79f0*/  @!P3 BRA `(.L_x_97) ;  /* 0x000000000090b947 */ /* 0x000fea0003800000 */
[----:B------:R-:W1:Y:S01]  /*7a00*/  S2R R7, SR_CgaCtaId ;  /* 0x0000000000077919 */ /* 0x000e620000008800 */
[----:B------:R-:W-:-:S04]  /*7a10*/  MOV R6, 0x400 ;  /* 0x0000040000067802 */ /* 0x000fc80000000f00 */
[----:B-1----:R-:W-:Y:S01]  /*7a20*/  LEA R8, R7, R6, 0x18 ;  /* 0x0000000607087211 */ /* 0x002fe200078ec0ff */
[----:B------:R-:W-:-:S04]  /*7a30*/  IMAD.MOV.U32 R7, RZ, RZ, 0x1 ;  /* 0x00000001ff077424 */ /* 0x000fc800078e00ff */
[----:B------:R-:W-:Y:S01]  /*7a40*/  IMAD R6, R5, 0x8, R8 ;  /* 0x0000000805067824 */ /* 0x000fe200078e0208 */
[----:B------:R-:W-:-:S04]  /*7a50*/  SHF.L.U32 R7, R7, 0x1f, RZ ;  /* 0x0000001f07077819 */ /* 0x000fc800000006ff */
[----:B------:R-:W1:Y:S02]  /*7a60*/  SYNCS.PHASECHK.TRANS64.TRYWAIT P0, [R6+URZ+0x1c460], R7 ;  /* 0x01c46007060075a7 */ /* 0x000e64000800017f */
[----:B-1----:R-:W-:Y:S05]  /*7a70*/  @!P0 BRA `(.L_x_98) ;  /* 0x0000001800808947 */ /* 0x002fea0003800000 */
.L_x_152:
        /* <DEDUP_REMOVED lines=8> */
.L_x_99:
[----:B------:R-:W-:-:S04]  /*7b00*/  LOP3.LUT P0, RZ, R2, 0x1f, RZ, 0xc0, !PT ;  /* 0x0000001f02ff7812 */ /* 0x000fc8000780c0ff */
[----:B------:R-:W-:-:S13]  /*7b10*/  PLOP3.LUT P0, PT, P0, P2, PT, 0x2a, 0x0 ;  /* 0x000000000000781c */ /* 0x000fda0000704572 */
[----:B------:R-:W-:Y:S05]  /*7b20*/  @P0 BRA `(.L_x_100) ;  /* 0x0000000000040947 */ /* 0x000fea0003800000 */
[----:B------:R-:W-:Y:S01]  /*7b30*/  BPT.TRAP 0x1 ;  /* 0x000000040000795c */ /* 0x000fe20000300000 */
.L_x_100:
[----:B------:R-:W-:Y:S01]  /*7b40*/  R2UR UR5, R8 ;  /* 0x00000000080572ca */ /* 0x000fe200000e0000 */
[----:B------:R-:W-:Y:S01]  /*7b50*/  ULDC.64 UR6, c[0x0][0x198] ;  /* 0x0000660000067ab9 */ /* 0x000fe20000000a00 */
[----:B------:R-:W-:Y:S01]  /*7b60*/  R2UR UR17, R6 ;  /* 0x00000000061172ca */ /* 0x000fe200000e0000 */
[----:B------:R-:W-:Y:S01]  /*7b70*/  UIADD3 UR6, UP0, UR6, 0x2f0, URZ ;  /* 0x000002f006067890 */ /* 0x000fe2000ff1e03f */
[C---:B------:R-:W-:Y:S01]  /*7b80*/  R2UR UR16, R5.reuse ;  /* 0x00000000051072ca */ /* 0x040fe200000e0000 */
[----:B------:R-:W-:Y:S01]  /*7b90*/  UMOV UR8, 0x0 ;  /* 0x0000000000087882 */ /* 0x000fe20000000000 */
[----:B------:R-:W-:Y:S01]  /*7ba0*/  UMOV UR9, 0x10000000 ;  /* 0x1000000000097882 */ /* 0x000fe20000000000 */
[----:B------:R-:W-:Y:S01]  /*7bb0*/  UIADD3.X UR7, URZ, UR7, URZ, UP0, !UPT ;  /* 0x000000073f077290 */ /* 0x000fe200087fe43f */
[----:B------:R-:W-:Y:S01]  /*7bc0*/  VIADD R5, R5, 0x1 ;  /* 0x0000000105057836 */ /* 0x000fe20000000000 */
[----:B------:R-:W-:Y:S01]  /*7bd0*/  UMOV UR18, URZ ;  /* 0x0000003f00127c82 */ /* 0x000fe20008000000 */
[----:B------:R-:W-:Y:S01]  /*7be0*/  UMOV UR19, UR11 ;  /* 0x0000000b00137c82 */ /* 0x000fe20008000000 */
[----:B------:R-:W-:-:S04]  /*7bf0*/  IMAD.MOV.U32 R10, RZ, RZ, 0x40 ;  /* 0x00000040ff0a7424 */ /* 0x000fc800078e00ff */
[----:B------:R-:W-:Y:S02]  /*7c00*/  UIADD3 UR17, UR17, 0x1c440, URZ ;  /* 0x0001c44011117890 */ /* 0x000fe4000fffe03f */
[----:B------:R-:W-:-:S09]  /*7c10*/  ULEA UR16, UR16, UR5, 0xd ;  /* 0x0000000510107291 */ /* 0x000fd2000f8e683f */
[----:B------:R1:W-:Y:S02]  /*7c20*/  UTMALDG.4D [UR16], [UR6], desc[UR8] ;  /* 0x00000810060075b4 */ /* 0x0003e40008019000 */
[----:B-1----:R-:W-:Y:S01]  /*7c30*/  NOP ;  /* 0x0000000000007918 */ /* 0x002fe20000000000 */
.L_x_97:
[----:B------:R-:W-:Y:S05]  /*7c40*/  BSYNC B0 ;  /* 0x0000000000007941 */ /* 0x000fea0003800000 */
.L_x_96:
[----:B------:R-:W-:Y:S01]  /*7c50*/  BSSY B0, `(.L_x_101) ;  /* 0x000002b000007945 */ /* 0x000fe20003800000 */
[----:B------:R-:W-:-:S03]  /*7c60*/  IMAD.MOV.U32 R6, RZ, RZ, 0x1 ;  /* 0x00000001ff067424 */ /* 0x000fc600078e00ff */
[----:B------:R-:W-:Y:S05]  /*7c70*/  @!P3 BRA `(.L_x_102) ;  /* 0x0000000000a0b947 */ /* 0x000fea0003800000 */
[----:B------:R-:W1:Y:S01]  /*7c80*/  S2R R7, SR_CgaCtaId ;  /* 0x0000000000077919 */ /* 0x000e620000008800 */
[----:B------:R-:W-:Y:S01]  /*7c90*/  MOV R6, 0x400 ;  /* 0x0000040000067802 */ /* 0x000fe20000000f00 */
[----:B------:R-:W-:-:S05]  /*7ca0*/  IMAD.MOV.U32 R8, RZ, RZ, 0x1 ;  /* 0x00000001ff087424 */ /* 0x000fca00078e00ff */
[----:B------:R-:W-:Y:S02]  /*7cb0*/  SHF.L.U32 R8, R8, 0x1f, RZ ;  /* 0x0000001f08087819 */ /* 0x000fe400000006ff */
[----:B-1----:R-:W-:-:S05]  /*7cc0*/  LEA R6, R7, R6, 0x18 ;  /* 0x0000000607067211 */ /* 0x002fca00078ec0ff */
[----:B------:R-:W-:-:S04]  /*7cd0*/  IMAD R7, R5, 0x8, R6 ;  /* 0x0000000805077824 */ /* 0x000fc800078e0206 */
[----:B------:R-:W1:Y:S02]  /*7ce0*/  SYNCS.PHASECHK.TRANS64.TRYWAIT P0, [R7+URZ+0x1c460], R8 ;  /* 0x01c46008070075a7 */ /* 0x000e64000800017f */
[----:B-1----:R-:W-:Y:S05]  /*7cf0*/  @!P0 BRA `(.L_x_103) ;  /* 0x0000001400f48947 */ /* 0x002fea0003800000 */
.L_x_153:
        /* <DEDUP_REMOVED lines=8> */
.L_x_104:
[----:B------:R-:W-:-:S04]  /*7d80*/  LOP3.LUT P0, RZ, R2, 0x1f, RZ, 0xc0, !PT ;  /* 0x0000001f02ff7812 */ /* 0x000fc8000780c0ff */
[----:B------:R-:W-:-:S13]  /*7d90*/  PLOP3.LUT P0, PT, P0, P2, PT, 0x2a, 0x0 ;  /* 0x000000000000781c */ /* 0x000fda0000704572 */
[----:B------:R-:W-:Y:S05]  /*7da0*/  @P0 BRA `(.L_x_105) ;  /* 0x0000000000040947 */ /* 0x000fea0003800000 */
[----:B------:R-:W-:Y:S01]  /*7db0*/  BPT.TRAP 0x1 ;  /* 0x000000040000795c */ /* 0x000fe20000300000 */
.L_x_105:
[----:B------:R-:W-:Y:S01]  /*7dc0*/  R2UR UR5, R6 ;  /* 0x00000000060572ca */ /* 0x000fe200000e0000 */
[----:B------:R-:W-:Y:S01]  /*7dd0*/  ULDC.64 UR6, c[0x0][0x198] ;  /* 0x0000660000067ab9 */ /* 0x000fe20000000a00 */
[----:B------:R-:W-:Y:S01]  /*7de0*/  R2UR UR17, R7 ;  /* 0x00000000071172ca */ /* 0x000fe200000e0000 */
[----:B------:R-:W-:Y:S01]  /*7df0*/  UIADD3 UR6, UP0, UR6, 0x1f0, URZ ;  /* 0x000001f006067890 */ /* 0x000fe2000ff1e03f */
[C---:B------:R-:W-:Y:S01]  /*7e00*/  R2UR UR16, R5.reuse ;  /* 0x00000000051072ca */ /* 0x040fe200000e0000 */
[----:B------:R-:W-:Y:S01]  /*7e10*/  UMOV UR8, 0x0 ;  /* 0x0000000000087882 */ /* 0x000fe20000000000 */
[----:B------:R-:W-:Y:S01]  /*7e20*/  R2UR UR19, R10 ;  /* 0x000000000a1372ca */ /* 0x000fe200000e0000 */
[----:B------:R-:W-:Y:S01]  /*7e30*/  UIADD3.X UR7, URZ, UR7, URZ, UP0, !UPT ;  /* 0x000000073f077290 */ /* 0x000fe200087fe43f */
[----:B------:R-:W-:Y:S01]  /*7e40*/  VIADD R5, R5, 0x1 ;  /* 0x0000000105057836 */ /* 0x000fe20000000000 */
[----:B------:R-:W-:Y:S01]  /*7e50*/  UMOV UR9, 0x10000000 ;  /* 0x1000000000097882 */ /* 0x000fe20000000000 */
[----:B------:R-:W-:-:S03]  /*7e60*/  UMOV UR18, URZ ;  /* 0x0000003f00127c82 */ /* 0x000fc60008000000 */
[C---:B------:R-:W-:Y:S02]  /*7e70*/  ISETP.NE.AND P4, PT, R5.reuse, 0x4, PT ;  /* 0x000000040500780c */ /* 0x040fe40003f85270 */
[----:B------:R-:W-:Y:S01]  /*7e80*/  UIADD3 UR17, UR17, 0x1c440, URZ ;  /* 0x0001c44011117890 */ /* 0x000fe2000fffe03f */
[C---:B------:R-:W-:Y:S01]  /*7e90*/  ISETP.NE.AND P0, PT, R5.reuse, 0x4, PT ;  /* 0x000000040500780c */ /* 0x040fe20003f05270 */
[----:B------:R-:W-:Y:S01]  /*7ea0*/  ULEA UR16, UR16, UR5, 0xd ;  /* 0x0000000510107291 */ /* 0x000fe2000f8e683f */
[----:B------:R-:W-:Y:S01]  /*7eb0*/  SEL R5, R5, RZ, P4 ;  /* 0x000000ff05057207 */ /* 0x000fe20002000000 */
[----:B------:R-:W-:Y:S01]  /*7ec0*/  UIADD3 UR19, UR11, UR19, URZ ;  /* 0x000000130b137290 */ /* 0x000fe2000fffe03f */
[----:B------:R-:W-:-:S08]  /*7ed0*/  SEL R6, RZ, 0x1, !P0 ;  /* 0x00000001ff067807 */ /* 0x000fd00004000000 */
[----:B------:R1:W-:Y:S02]  /*7ee0*/  UTMALDG.4D [UR16], [UR6], desc[UR8] ;  /* 0x00000810060075b4 */ /* 0x0003e40008019000 */
[----:B-1----:R-:W-:Y:S01]  /*7ef0*/  NOP ;  /* 0x0000000000007918 */ /* 0x002fe20000000000 */
.L_x_102:
[----:B------:R-:W-:Y:S05]  /*7f00*/  BSYNC B0 ;  /* 0x0000000000007941 */ /* 0x000fea0003800000 */
.L_x_101:
[----:B------:R-:W-:Y:S01]  /*7f10*/  ISETP.LT.OR P0, PT, R3, 0x3, !P3 ;  /* 0x000000030300780c */ /* 0x000fe20005f01670 */
[----:B------:R-:W-:-:S12]  /*7f20*/  BSSY B0, `(.L_x_106) ;  /* 0x0000025000007945 */ /* 0x000fd80003800000 */
[----:B------:R-:W-:Y:S05]  /*7f30*/  @P0 BRA `(.L_x_107) ;  /* 0x00000000008c0947 */ /* 0x000fea0003800000 */
        /* <DEDUP_REMOVED lines=8> */
.L_x_154:
        /* <DEDUP_REMOVED lines=8> */
.L_x_109:
[----:B------:R-:W-:-:S04]  /*8040*/  LOP3.LUT P0, RZ, R2, 0x1f, RZ, 0xc0, !PT ;  /* 0x0000001f02ff7812 */ /* 0x000fc8000780c0ff */
[----:B------:R-:W-:-:S13]  /*8050*/  PLOP3.LUT P0, PT, P0, P2, PT, 0x2a, 0x0 ;  /* 0x000000000000781c */ /* 0x000fda0000704572 */
[----:B------:R-:W-:Y:S05]  /*8060*/  @P0 BRA `(.L_x_110) ;  /* 0x0000000000040947 */ /* 0x000fea0003800000 */
[----:B------:R-:W-:Y:S01]  /*8070*/  BPT.TRAP 0x1 ;  /* 0x000000040000795c */ /* 0x000fe20000300000 */
.L_x_110:
[----:B------:R-:W-:Y:S01]  /*8080*/  IMAD R9, R4, 0x2000, R9 ;  /* 0x0000200004097824 */ /* 0x000fe200078e0209 */
[----:B------:R-:W-:Y:S01]  /*8090*/  R2UR UR17, R7 ;  /* 0x00000000071172ca */ /* 0x000fe200000e0000 */
[----:B------:R-:W-:Y:S01]  /*80a0*/  ULDC.64 UR6, c[0x0][0x198] ;  /* 0x0000660000067ab9 */ /* 0x000fe20000000a00 */
[----:B------:R-:W-:Y:S01]  /*80b0*/  R2UR UR19, R0 ;  /* 0x00000000001372ca */ /* 0x000fe200000e0000 */
[----:B------:R-:W-:Y:S01]  /*80c0*/  UIADD3 UR6, UP0, UR6, 0x3f0, URZ ;  /* 0x000003f006067890 */ /* 0x000fe2000ff1e03f */
[----:B------:R-:W-:Y:S01]  /*80d0*/  R2UR UR16, R9 ;  /* 0x00000000091072ca */ /* 0x000fe200000e0000 */
[----:B------:R-:W-:Y:S01]  /*80e0*/  UMOV UR8, 0x0 ;  /* 0x0000000000087882 */ /* 0x000fe20000000000 */
[----:B------:R-:W-:Y:S01]  /*80f0*/  UMOV UR9, 0x10000000 ;  /* 0x1000000000097882 */ /* 0x000fe20000000000 */
[----:B------:R-:W-:Y:S01]  /*8100*/  UIADD3.X UR7, URZ, UR7, URZ, UP0, !UPT ;  /* 0x000000073f077290 */ /* 0x000fe200087fe43f */
[----:B------:R-:W-:-:S05]  /*8110*/  UMOV UR18, URZ ;  /* 0x0000003f00127c82 */ /* 0x000fca0008000000 */
[----:B------:R-:W-:Y:S02]  /*8120*/  UIADD3 UR17, UR17, 0x1c400, URZ ;  /* 0x0001c40011117890 */ /* 0x000fe4000fffe03f */
[----:B------:R-:W-:Y:S02]  /*8130*/  USHF.L.U32 UR19, UR19, 0x6, URZ ;  /* 0x0000000613137899 */ /* 0x000fe4000800063f */
[----:B------:R-:W-:-:S09]  /*8140*/  UIADD3 UR16, UR16, 0xc000, URZ ;  /* 0x0000c00010107890 */ /* 0x000fd2000fffe03f */
[----:B------:R1:W-:Y:S02]  /*8150*/  UTMALDG.4D [UR16], [UR6], desc[UR8] ;  /* 0x00000810060075b4 */ /* 0x0003e40008019000 */
[----:B-1----:R-:W-:Y:S01]  /*8160*/  NOP ;  /* 0x0000000000007918 */ /* 0x002fe20000000000 */
.L_x_107:
[----:B------:R-:W-:Y:S05]  /*8170*/  BSYNC B0 ;  /* 0x0000000000007941 */ /* 0x000fea0003800000 */
.L_x_106:
[----:B------:R-:W-:Y:S01]  /*8180*/  ISETP.LT.OR P0, PT, R3, 0x4, !P3 ;  /* 0x000000040300780c */ /* 0x000fe20005f01670 */
[----:B------:R-:W-:-:S12]  /*8190*/  BSSY B0, `(.L_x_111) ;  /* 0x0000018000007945 */ /* 0x000fd80003800000 */
[----:B------:R-:W-:Y:S05]  /*81a0*/  @P0 BRA `(.L_x_112) ;  /* 0x0000000000580947 */ /* 0x000fea0003800000 */
[----:B------:R-:W1:Y:S01]  /*81b0*/  S2R R8, SR_CgaCtaId ;  /* 0x0000000000087919 */ /* 0x000e620000008800 */
[----:B------:R-:W-:Y:S01]  /*81c0*/  MOV R7, 0x400 ;  /* 0x0000040000077802 */ /* 0x000fe20000000f00 */
[----:B------:R-:W-:Y:S01]  /*81d0*/  ULDC.64 UR6, c[0x0][0x198] ;  /* 0x0000660000067ab9 */ /* 0x000fe20000000a00 */
[C---:B------:R-:W-:Y:S01]  /*81e0*/  R2UR UR26, R0.reuse ;  /* 0x00000000001a72ca */ /* 0x040fe200000e0000 */
[----:B------:R-:W-:Y:S01]  /*81f0*/  UIADD3 UR6, UP0, UR6, 0x5f0, URZ ;  /* 0x000005f006067890 */ /* 0x000fe2000ff1e03f */
[----:B------:R-:W-:Y:S01]  /*8200*/  VIADD R0, R0, 0x1 ;  /* 0x0000000100007836 */ /* 0x000fe20000000000 */
[----:B------:R-:W-:Y:S01]  /*8210*/  UMOV UR8, 0x0 ;  /* 0x0000000000087882 */ /* 0x000fe20000000000 */
[----:B------:R-:W-:Y:S01]  /*8220*/  UMOV UR9, 0x10000000 ;  /* 0x1000000000097882 */ /* 0x000fe20000000000 */
[----:B------:R-:W-:Y:S01]  /*8230*/  UIADD3.X UR7, URZ, UR7, URZ, UP0, !UPT ;  /* 0x000000073f077290 */ /* 0x000fe200087fe43f */
[----:B------:R-:W-:Y:S01]  /*8240*/  UMOV UR27, UR20 ;  /* 0x00000014001b7c82 */ /* 0x000fe20008000000 */
[----:B------:R-:W-:-:S06]  /*8250*/  UMOV UR28, UR21 ;  /* 0x00000015001c7c82 */ /* 0x000fcc0008000000 */
[----:B------:R-:W-:Y:S01]  /*8260*/  USHF.L.U32 UR26, UR26, 0x6, URZ ;  /* 0x000000061a1a7899 */ /* 0x000fe2000800063f */
[----:B-1----:R-:W-:-:S05]  /*8270*/  LEA R7, R8, R7, 0x18 ;  /* 0x0000000708077211 */ /* 0x002fca00078ec0ff */
[C-C-:B------:R-:W-:Y:S02]  /*8280*/  IMAD R8, R4.reuse, 0x8, R7.reuse ;  /* 0x0000000804087824 */ /* 0x140fe400078e0207 */
[C---:B------:R-:W-:Y:S02]  /*8290*/  IMAD R7, R4.reuse, 0x100, R7 ;  /* 0x0000010004077824 */ /* 0x040fe400078e0207 */
[----:B------:R-:W-:Y:S01]  /*82a0*/  VIADD R4, R4, 0x1 ;  /* 0x0000000104047836 */ /* 0x000fe20000000000 */
[----:B------:R-:W-:Y:S02]  /*82b0*/  R2UR UR25, R8 ;  /* 0x00000000081972ca */ /* 0x000fe400000e0000 */
[----:B------:R-:W-:-:S11]  /*82c0*/  R2UR UR24, R7 ;  /* 0x00000000071872ca */ /* 0x000fd600000e0000 */
[----:B------:R-:W-:Y:S02]  /*82d0*/  UIADD3 UR25, UR25, 0x1c400, URZ ;  /* 0x0001c40019197890 */ /* 0x000fe4000fffe03f */
[----:B------:R-:W-:-:S09]  /*82e0*/  UIADD3 UR24, UR24, 0x1c000, URZ ;  /* 0x0001c00018187890 */ /* 0x000fd2000fffe03f */
[----:B------:R1:W-:Y:S02]  /*82f0*/  UTMALDG.3D [UR24], [UR6], desc[UR8] ;  /* 0x00000818060075b4 */ /* 0x0003e40008011000 */
[----:B-1----:R-:W-:Y:S01]  /*8300*/  NOP ;  /* 0x0000000000007918 */ /* 0x002fe20000000000 */
.L_x_112:
[----:B------:R-:W-:Y:S05]  /*8310*/  BSYNC B0 ;  /* 0x0000000000007941 */ /* 0x000fea0003800000 */
.L_x_111:
[----:B------:R-:W-:Y:S04]  /*8320*/  BSSY B0, `(.L_x_113) ;  /* 0x0000024000007945 */ /* 0x000fe80003800000 */
[----:B------:R-:W-:Y:S05]  /*8330*/  @!P3 BRA `(.L_x_114) ;  /* 0x000000000088b947 */ /* 0x000fea0003800000 */
[----:B------:R-:W1:Y:S01]  /*8340*/  S2R R8, SR_CgaCtaId ;  /* 0x0000000000087919 */ /* 0x000e620000008800 */
[----:B------:R-:W-:Y:S02]  /*8350*/  MOV R7, 0x400 ;  /* 0x0000040000077802 */ /* 0x000fe40000000f00 */
[----:B------:R-:W-:Y:S02]  /*8360*/  SHF.L.U32 R6, R6, 0x1f, RZ ;  /* 0x0000001f06067819 */ /* 0x000fe400000006ff */
[----:B-1----:R-:W-:-:S05]  /*8370*/  LEA R8, R8, R7, 0x18 ;  /* 0x0000000708087211 */ /* 0x002fca00078ec0ff */
[----:B------:R-:W-:-:S04]  /*8380*/  IMAD R7, R5, 0x8, R8 ;  /* 0x0000000805077824 */ /* 0x000fc800078e0208 */
[----:B------:R-:W1:Y:S02]  /*8390*/  SYNCS.PHASECHK.TRANS64.TRYWAIT P0, [R7+URZ+0x1c460], R6 ;  /* 0x01c46006070075a7 */ /* 0x000e64000800017f */
[----:B-1----:R-:W-:Y:S05]  /*83a0*/  @!P0 BRA `(.L_x_115) ;  /* 0x0000001000708947 */ /* 0x002fea0003800000 */
.L_x_155:
        /* <DEDUP_REMOVED lines=8> */
.L_x_116:
[----:B------:R-:W-:-:S04]  /*8430*/  LOP3.LUT P0, RZ, R2, 0x1f, RZ, 0xc0, !PT ;  /* 0x0000001f02ff7812 */ /* 0x000fc8000780c0ff */
[----:B------:R-:W-:-:S13]  /*8440*/  PLOP3.LUT P0, PT, P0, P2, PT, 0x2a, 0x0 ;  /* 0x000000000000781c */ /* 0x000fda0000704572 */
[----:B------:R-:W-:Y:S05]  /*8450*/  @P0 BRA `(.L_x_117) ;  /* 0x0000000000040947 */ /* 0x000fea0003800000 */
[----:B------:R-:W-:Y:S01]  /*8460*/  BPT.TRAP 0x1 ;  /* 0x000000040000795c */ /* 0x000fe20000300000 */
.L_x_117:
[----:B------:R-:W-:Y:S01]  /*8470*/  R2UR UR16, R5 ;  /* 0x00000000051072ca */ /* 0x000fe200000e0000 */
[----:B------:R-:W-:Y:S01]  /*8480*/  ULDC.64 UR6, c[0x0][0x198] ;  /* 0x0000660000067ab9 */ /* 0x000fe20000000a00 */
[----:B------:R-:W-:Y:S01]  /*8490*/  R2UR UR5, R8 ;  /* 0x00000000080572ca */ /* 0x000fe200000e0000 */
[----:B------:R-:W-:Y:S01]  /*84a0*/  UIADD3 UR6, UP0, UR6, 0x2f0, URZ ;  /* 0x000002f006067890 */ /* 0x000fe2000ff1e03f */
[----:B------:R-:W-:Y:S01]  /*84b0*/  R2UR UR19, R10 ;  /* 0x000000000a1372ca */ /* 0x000fe200000e0000 */
[----:B------:R-:W-:Y:S01]  /*84c0*/  UMOV UR8, 0x0 ;  /* 0x0000000000087882 */ /* 0x000fe20000000000 */
[----:B------:R-:W-:Y:S01]  /*84d0*/  R2UR UR17, R7 ;  /* 0x00000000071172ca */ /* 0x000fe200000e0000 */
[----:B------:R-:W-:Y:S01]  /*84e0*/  UIADD3.X UR7, URZ, UR7, URZ, UP0, !UPT ;  /* 0x000000073f077290 */ /* 0x000fe200087fe43f */
[----:B------:R-:W-:Y:S01]  /*84f0*/  UMOV UR9, 0x10000000 ;  /* 0x1000000000097882 */ /* 0x000fe20000000000 */
[----:B------:R-:W-:-:S06]  /*8500*/  UMOV UR18, URZ ;  /* 0x0000003f00127c82 */ /* 0x000fcc0008000000 */
[----:B------:R-:W-:Y:S02]  /*8510*/  ULEA UR16, UR16, UR5, 0xd ;  /* 0x0000000510107291 */ /* 0x000fe4000f8e683f */
[----:B------:R-:W-:Y:S02]  /*8520*/  UIADD3 UR19, UR11, UR19, URZ ;  /* 0x000000130b137290 */ /* 0x000fe4000fffe03f */
[----:B------:R-:W-:-:S09]  /*8530*/  UIADD3 UR17, UR17, 0x1c440, URZ ;  /* 0x0001c44011117890 */ /* 0x000fd2000fffe03f */
[----:B------:R1:W-:Y:S02]  /*8540*/  UTMALDG.4D [UR16], [UR6], desc[UR8] ;  /* 0x00000810060075b4 */ /* 0x0003e40008019000 */
[----:B-1----:R-:W-:Y:S01]  /*8550*/  NOP ;  /* 0x0000000000007918 */ /* 0x002fe20000000000 */
.L_x_114:
[----:B------:R-:W-:Y:S05]  /*8560*/  BSYNC B0 ;  /* 0x0000000000007941 */ /* 0x000fea0003800000 */
.L_x_113:
[----:B------:R-:W-:-:S13]  /*8570*/  ISETP.GE.AND P0, PT, R3, 0x5, PT ;  /* 0x000000050300780c */ /* 0x000fda0003f06270 */
[----:B------:R-:W-:Y:S05]  /*8580*/  @!P0 EXIT ;  /* 0x000000000000894d */ /* 0x000fea0003800000 */
[----:B------:R-:W-:Y:S01]  /*8590*/  IMAD.U32 R6, RZ, RZ, UR4 ;  /* 0x00000004ff067e24 */ /* 0x000fe2000f8e00ff */
[----:B------:R-:W-:Y:S01]  /*85a0*/  LOP3.LUT P0, RZ, R2, 0x1f, RZ, 0xc0, !PT ;  /* 0x0000001f02ff7812 */ /* 0x000fe2000780c0ff */
[----:B------:R-:W-:Y:S01]  /*85b0*/  BSSY B0, `(.L_x_118) ;  /* 0x0000097000007945 */ /* 0x000fe20003800000 */
[----:B------:R-:W-:Y:S02]  /*85c0*/  IMAD.MOV.U32 R2, RZ, RZ, 0x1 ;  /* 0x00000001ff027424 */ /* 0x000fe400078e00ff */
[----:B------:R-:W-:Y:S02]  /*85d0*/  PLOP3.LUT P0, PT, P0, P2, PT, 0x2a, 0x0 ;  /* 0x000000000000781c */ /* 0x000fe40000704572 */
[----:B------:R-:W-:-:S11]  /*85e0*/  LOP3.LUT R6, R6, 0x2, RZ, 0xfc, !PT ;  /* 0x0000000206067812 */ /* 0x000fd600078efcff */
.L_x_137:
[C---:B------:R-:W-:Y:S01]  /*85f0*/  ISETP.GE.AND P4, PT, R3.reuse, 0x5, PT ;  /* 0x000000050300780c */ /* 0x040fe20003f86270 */
[----:B------:R-:W-:Y:S01]  /*8600*/  BSSY B1, `(.L_x_119) ;  /* 0x000000f000017945 */ /* 0x000fe20003800000 */
[----:B------:R-:W-:-:S11]  /*8610*/  VIADD R5, R3, 0xfffffffc ;  /* 0xfffffffc03057836 */ /* 0x000fd60000000000 */
[----:B------:R-:W-:Y:S05]  /*8620*/  @!P4 BRA `(.L_x_120) ;  /* 0x000000000030c947 */ /* 0x000fea0003800000 */
[----:B------:R-:W-:-:S07]  /*8630*/  IMAD.SHL.U32 R3, R0, 0x40, RZ ;  /* 0x0000004000037824 */ /* 0x000fce00078e00ff */
.L_x_122:
[----:B------:R-:W-:Y:S02]  /*8640*/  VIADD R3, R3, 0x40 ;  /* 0x0000004003037836 */ /* 0x000fe40000000000 */
[----:B------:R-:W-:-:S03]  /*8650*/  IMAD.MOV.U32 R7, RZ, RZ, R5 ;  /* 0x000000ffff077224 */ /* 0x000fc600078e0005 */
[----:B------:R-:W-:-:S13]  /*8660*/  ISETP.LT.AND P4, PT, R3, UR11, PT ;  /* 0x0000000b03007c0c */ /* 0x000fda000bf81270 */
[----:B------:R-:W-:Y:S05]  /*8670*/  @!P4 BRA `(.L_x_121) ;  /* 0x000000000018c947 */ /* 0x000fea0003800000 */
[----:B------:R-:W-:Y:S01]  /*8680*/  ISETP.GT.AND P4, PT, R7, 0x4, PT ;  /* 0x000000040700780c */ /* 0x000fe20003f84270 */
[----:B------:R-:W-:Y:S02]  /*8690*/  VIADD R0, R0, 0x1 ;  /* 0x0000000100007836 */ /* 0x000fe40000000000 */
[----:B------:R-:W-:-:S10]  /*86a0*/  VIADD R5, R5, 0xfffffffc ;  /* 0xfffffffc05057836 */ /* 0x000fd40000000000 */
[----:B------:R-:W-:Y:S05]  /*86b0*/  @P4 BRA `(.L_x_122) ;  /* 0xfffffffc00e04947 */ /* 0x000fea000383ffff */
[----:B------:R-:W-:Y:S01]  /*86c0*/  IMAD.MOV.U32 R3, RZ, RZ, R7 ;  /* 0x000000ffff037224 */ /* 0x000fe200078e0007 */
[----:B------:R-:W-:Y:S06]  /*86d0*/  BRA `(.L_x_120) ;  /* 0x0000000000047947 */ /* 0x000fec0003800000 */
.L_x_121:
[----:B------:R-:W-:-:S07]  /*86e0*/  VIADD R3, R5, 0x4 ;  /* 0x0000000405037836 */ /* 0x000fce0000000000 */
.L_x_120:
[----:B------:R-:W-:Y:S05]  /*86f0*/  BSYNC B1 ;  /* 0x0000000000017941 */ /* 0x000fea0003800000 */
.L_x_119:
[----:B------:R-:W-:Y:S01]  /*8700*/  ISETP.LT.OR P4, PT, R3, 0x5, !P3 ;  /* 0x000000050300780c */ /* 0x000fe20005f81670 */
[----:B------:R-:W-:-:S12]  /*8710*/  BSSY B1, `(.L_x_123) ;  /* 0x0000020000017945 */ /* 0x000fd80003800000 */
[----:B------:R-:W-:Y:S05]  /*8720*/  @P4 BRA `(.L_x_124) ;  /* 0x0000000000784947 */ /* 0x000fea0003800000 */
[----:B------:R-:W1:Y:S01]  /*8730*/  S2R R8, SR_CgaCtaId ;  /* 0x0000000000087919 */ /* 0x000e620000008800 */
[----:B------:R-:W-:-:S04]  /*8740*/  MOV R7, 0x400 ;  /* 0x0000040000077802 */ /* 0x000fc80000000f00 */
[----:B-1----:R-:W-:Y:S02]  /*8750*/  LEA R9, R8, R7, 0x18 ;  /* 0x0000000708097211 */ /* 0x002fe400078ec0ff */
[----:B------:R-:W-:-:S03]  /*8760*/  SHF.L.U32 R7, R2, 0x1f, RZ ;  /* 0x0000001f02077819 */ /* 0x000fc600000006ff */
[----:B------:R-:W-:-:S04]  /*8770*/  IMAD R8, R4, 0x8, R9 ;  /* 0x0000000804087824 */ /* 0x000fc800078e0209 */
[----:B------:R-:W1:Y:S02]  /*8780*/  SYNCS.PHASECHK.TRANS64.TRYWAIT P4, [R8+URZ+0x1c420], R7 ;  /* 0x01c42007080075a7 */ /* 0x000e64000808017f */
[----:B-1----:R-:W-:Y:S05]  /*8790*/  @!P4 BRA `(.L_x_125) ;  /* 0x0000000c0088c947 */ /* 0x002fea0003800000 */
.L_x_156:
[----:B-1----:R-:W-:-:S04]  /*87a0*/  @P2 IMAD.MOV.U32 R7, RZ, RZ, 0x2100 ;  /* 0x00002100ff072424 */ /* 0x002fc800078e00ff */
[----:B------:R1:W-:Y:S02]  /*87b0*/  @P2 SYNCS.ARRIVE.TRANS64 RZ, [R8+URZ+0x1c400], R7 ;  /* 0x01c4000708ff29a7 */ /* 0x0003e4000800003f */
[----:B-1----:R-:W-:-:S04]  /*87c0*/  PRMT R7, R6, 0x9910, RZ ;  /* 0x0000991006077816 */ /* 0x002fc800000000ff */
[----:B------:R-:W-:-:S13]  /*87d0*/  ISETP.NE.AND P4, PT, R7, 0x2, PT ;  /* 0x000000020700780c */ /* 0x000fda0003f85270 */
[----:B------:R-:W-:Y:S05]  /*87e0*/  @P4 BRA `(.L_x_126) ;  /* 0x0000000000044947 */ /* 0x000fea0003800000 */
[----:B------:R-:W-:Y:S01]  /*87f0*/  BPT.TRAP 0x1 ;  /* 0x000000040000795c */ /* 0x000fe20000300000 */
.L_x_126:
[----:B------:R-:W-:Y:S05]  /*8800*/  @P0 BRA `(.L_x_127) ;  /* 0x0000000000040947 */ /* 0x000fea0003800000 */
[----:B------:R-:W-:Y:S01]  /*8810*/  BPT.TRAP 0x1 ;  /* 0x000000040000795c */ /* 0x000fe20000300000 */
.L_x_127:
        /* <DEDUP_REMOVED lines=15> */
.L_x_124:
[----:B------:R-:W-:Y:S05]  /*8910*/  BSYNC B1 ;  /* 0x0000000000017941 */ /* 0x000fea0003800000 */
.L_x_123:
[C---:B------:R-:W-:Y:S01]  /*8920*/  ISETP.LT.OR P4, PT, R3.reuse, 0x6, !P3 ;  /* 0x000000060300780c */ /* 0x040fe20005f81670 */
[----:B------:R-:W-:Y:S01]  /*8930*/  BSSY B1, `(.L_x_128) ;  /* 0x000001c000017945 */ /* 0x000fe20003800000 */
[----:B------:R-:W-:-:S11]  /*8940*/  ISETP.LT.OR P5, PT, R3, 0x7, !P3 ;  /* 0x000000070300780c */ /* 0x000fd60005fa1670 */
[----:B------:R-:W-:Y:S05]  /*8950*/  @P4 BRA `(.L_x_129) ;  /* 0x0000000000644947 */ /* 0x000fea0003800000 */
[----:B------:R-:W1:Y:S01]  /*8960*/  S2R R8, SR_CgaCtaId ;  /* 0x0000000000087919 */ /* 0x000e620000008800 */
[----:B------:R-:W-:Y:S01]  /*8970*/  MOV R7, 0x400 ;  /* 0x0000040000077802 */ /* 0x000fe20000000f00 */
[----:B------:R-:W-:Y:S01]  /*8980*/  ULDC.64 UR6, c[0x0][0x198] ;  /* 0x0000660000067ab9 */ /* 0x000fe20000000a00 */
[----:B------:R-:W-:Y:S01]  /*8990*/  R2UR UR26, R0 ;  /* 0x00000000001a72ca */ /* 0x000fe200000e0000 */
[----:B------:R-:W-:Y:S01]  /*89a0*/  UIADD3 UR6, UP0, UR6, 0x4f0, URZ ;  /* 0x000004f006067890 */ /* 0x000fe2000ff1e03f */
[----:B------:R-:W-:Y:S01]  /*89b0*/  UMOV UR8, 0x0 ;  /* 0x0000000000087882 */ /* 0x000fe20000000000 */
[----:B------:R-:W-:Y:S02]  /*89c0*/  UMOV UR9, 0x10000000 ;  /* 0x1000000000097882 */ /* 0x000fe40000000000 */
        /* <DEDUP_REMOVED lines=9> */
[----:B------:R-:W-:Y:S02]  /*8a60*/  R2UR UR24, R7 ;  /* 0x00000000071872ca */ /* 0x000fe400000e0000 */
[----:B------:R-:W-:-:S04]  /*8a70*/  ISETP.NE.AND P4, PT, R4, 0x4, PT ;  /* 0x000000040400780c */ /* 0x000fc80003f85270 */
[----:B------:R-:W-:Y:S02]  /*8a80*/  SEL R7, RZ, 0x1, P4 ;  /* 0x00000001ff077807 */ /* 0x000fe40002000000 */
[----:B------:R-:W-:Y:S02]  /*8a90*/  SEL R4, R4, RZ, P4 ;  /* 0x000000ff04047207 */ /* 0x000fe40002000000 */
[----:B------:R-:W-:Y:S01]  /*8aa0*/  LOP3.LUT R2, R2, R7, RZ, 0x3c, !PT ;  /* 0x0000000702027212 */ /* 0x000fe200078e3cff */
[----:B------:R-:W-:Y:S02]  /*8ab0*/  UIADD3 UR25, UR25, 0x1c400, URZ ;  /* 0x0001c40019197890 */ /* 0x000fe4000fffe03f */
[----:B------:R-:W-:-:S09]  /*8ac0*/  UIADD3 UR24, UR24, 0x1c000, URZ ;  /* 0x0001c00018187890 */ /* 0x000fd2000fffe03f */
[----:B------:R1:W-:Y:S02]  /*8ad0*/  UTMALDG.3D [UR24], [UR6], desc[UR8] ;  /* 0x00000818060075b4 */ /* 0x0003e40008011000 */
[----:B-1----:R-:W-:Y:S01]  /*8ae0*/  NOP ;  /* 0x0000000000007918 */ /* 0x002fe20000000000 */
.L_x_129:
[----:B------:R-:W-:Y:S05]  /*8af0*/  BSYNC B1 ;  /* 0x0000000000017941 */ /* 0x000fea0003800000 */
.L_x_128:
[----:B------:R-:W-:Y:S04]  /*8b00*/  BSSY B1, `(.L_x_130) ;  /* 0x0000020000017945 */ /* 0x000fe80003800000 */
[----:B------:R-:W-:Y:S05]  /*8b10*/  @P5 BRA `(.L_x_131) ;  /* 0x0000000000785947 */ /* 0x000fea0003800000 */
[----:B------:R-:W1:Y:S01]  /*8b20*/  S2R R8, SR_CgaCtaId ;  /* 0x0000000000087919 */ /* 0x000e620000008800 */
[----:B------:R-:W-:Y:S02]  /*8b30*/  MOV R7, 0x400 ;  /* 0x0000040000077802 */ /* 0x000fe40000000f00 */
[----:B------:R-:W-:Y:S02]  /*8b40*/  SHF.L.U32 R9, R2, 0x1f, RZ ;  /* 0x0000001f02097819 */ /* 0x000fe400000006ff */
[----:B-1----:R-:W-:-:S05]  /*8b50*/  LEA R7, R8, R7, 0x18 ;  /* 0x0000000708077211 */ /* 0x002fca00078ec0ff */
[----:B------:R-:W-:-:S04]  /*8b60*/  IMAD R8, R4, 0x8, R7 ;  /* 0x0000000804087824 */ /* 0x000fc800078e0207 */
[----:B------:R-:W1:Y:S02]  /*8b70*/  SYNCS.PHASECHK.TRANS64.TRYWAIT P4, [R8+URZ+0x1c420], R9 ;  /* 0x01c42009080075a7 */ /* 0x000e64000808017f */
[----:B-1----:R-:W-:Y:S05]  /*8b80*/  @!P4 BRA `(.L_x_132) ;  /* 0x0000000800a0c947 */ /* 0x002fea0003800000 */
.L_x_157:
[----:B-1----:R-:W-:-:S04]  /*8b90*/  @P1 IMAD.MOV.U32 R9, RZ, RZ, 0x2100 ;  /* 0x00002100ff091424 */ /* 0x002fc800078e00ff */
[----:B------:R1:W-:Y:S02]  /*8ba0*/  @P1 SYNCS.ARRIVE.TRANS64 RZ, [R8+URZ+0x1c400], R9 ;  /* 0x01c4000908ff19a7 */ /* 0x0003e4000800003f */
[----:B-1----:R-:W-:-:S04]  /*8bb0*/  PRMT R9, R6, 0x9910, RZ ;  /* 0x0000991006097816 */ /* 0x002fc800000000ff */
[----:B------:R-:W-:-:S13]  /*8bc0*/  ISETP.NE.AND P4, PT, R9, 0x2, PT ;  /* 0x000000020900780c */ /* 0x000fda0003f85270 */
[----:B------:R-:W-:Y:S05]  /*8bd0*/  @P4 BRA `(.L_x_133) ;  /* 0x0000000000044947 */ /* 0x000fea0003800000 */
[----:B------:R-:W-:Y:S01]  /*8be0*/  BPT.TRAP 0x1 ;  /* 0x000000040000795c */ /* 0x000fe20000300000 */
.L_x_133:
[----:B------:R-:W-:Y:S05]  /*8bf0*/  @P0 BRA `(.L_x_134) ;  /* 0x0000000000040947 */ /* 0x000fea0003800000 */
[----:B------:R-:W-:Y:S01]  /*8c00*/  BPT.TRAP 0x1 ;  /* 0x000000040000795c */ /* 0x000fe20000300000 */
.L_x_134:
        /* <DEDUP_REMOVED lines=15> */
.L_x_131:
[----:B------:R-:W-:Y:S05]  /*8d00*/  BSYNC B1 ;  /* 0x0000000000017941 */ /* 0x000fea0003800000 */
.L_x_130:
        /* <DEDUP_REMOVED lines=29> */
.L_x_136:
[----:B------:R-:W-:Y:S05]  /*8ee0*/  BSYNC B1 ;  /* 0x0000000000017941 */ /* 0x000fea0003800000 */
.L_x_135:
[----:B------:R-:W-:Y:S01]  /*8ef0*/  ISETP.GT.AND P4, PT, R5, 0x4, PT ;  /* 0x000000040500780c */ /* 0x000fe20003f84270 */
[----:B------:R-:W-:-:S12]  /*8f00*/  IMAD.MOV.U32 R3, RZ, RZ, R5 ;  /* 0x000000ffff037224 */ /* 0x000fd800078e0005 */
[----:B------:R-:W-:Y:S05]  /*8f10*/  @P4 BRA `(.L_x_137) ;  /* 0xfffffff400b44947 */ /* 0x000fea000383ffff */
[----:B------:R-:W-:Y:S05]  /*8f20*/  BSYNC B0 ;  /* 0x0000000000007941 */ /* 0x000fea0003800000 */
.L_x_118:
[----:B------:R-:W-:Y:S05]  /*8f30*/  EXIT ;  /* 0x000000000000794d */ /* 0x000fea0003800000 */
.L_x_15:
[----:B--2---:R-:W-:-:S04]  /*8f40*/  IMAD.U32 R3, RZ, RZ, UR7 ;  /* 0x00000007ff037e24 */ /* 0x004fc8000f8e00ff */
[----:B------:R2:W3:Y:S03]  /*8f50*/  SYNCS.PHASECHK.TRANS64.TRYWAIT P1, [R3+URZ+0x1c440], R4 ;  /* 0x01c44004030075a7 */ /* 0x0004e6000802017f */
[----:B---3--:R-:W-:Y:S05]  /*8f60*/  @!P1 NANOSLEEP.SYNCS 0x989680 ;  /* 0x009896800000995d */ /* 0x008fea0003900000 */
[----:B------:R-:W3:Y:S02]  /*8f70*/  @!P1 SYNCS.PHASECHK.TRANS64 P1, [R3+URZ+0x1c440], R4 ;  /* 0x01c44004030095a7 */ /* 0x000ee4000802007f */
[----:B---3--:R-:W-:Y:S05]  /*8f80*/  @!P1 BRA `(.L_x_15) ;  /* 0xfffffffc00ec9947 */ /* 0x008fea000383ffff */
[----:B------:R-:W-:Y:S05]  /*8f90*/  BRA `(.L_x_138) ;  /* 0xffffff7c00a87947 */ /* 0x000fea000383ffff */
.L_x_17:
[----:B---3--:R-:W-:-:S04]  /*8fa0*/  IMAD.U32 R5, RZ, RZ, UR7 ;  /* 0x00000007ff057e24 */ /* 0x008fc8000f8e00ff */
[----:B------:R3:W4:Y:S03]  /*8fb0*/  SYNCS.PHASECHK.TRANS64.TRYWAIT P1, [R5+URZ+0x1c448], R4 ;  /* 0x01c44804050075a7 */ /* 0x000726000802017f */
[----:B----4-:R-:W-:Y:S05]  /*8fc0*/  @!P1 NANOSLEEP.SYNCS 0x989680 ;  /* 0x009896800000995d */ /* 0x010fea0003900000 */
[----:B------:R-:W4:Y:S02]  /*8fd0*/  @!P1 SYNCS.PHASECHK.TRANS64 P1, [R5+URZ+0x1c448], R4 ;  /* 0x01c44804050095a7 */ /* 0x000f24000802007f */
[----:B----4-:R-:W-:Y:S05]  /*8fe0*/  @!P1 BRA `(.L_x_17) ;  /* 0xfffffffc00ec9947 */ /* 0x010fea000383ffff */
[----:B------:R-:W-:Y:S05]  /*8ff0*/  BRA `(.L_x_139) ;  /* 0xffffff7c00b47947 */ /* 0x000fea000383ffff */
.L_x_22:
[----:B-1----:R-:W-:-:S04]  /*9000*/  IMAD.U32 R3, RZ, RZ, UR9 ;  /* 0x00000009ff037e24 */ /* 0x002fc8000f8e00ff */
[----:B------:R1:W2:Y:S03]  /*9010*/  SYNCS.PHASECHK.TRANS64.TRYWAIT P1, [R3+URZ+0x1c400], R2 ;  /* 0x01c40002030075a7 */ /* 0x0002a6000802017f */
[----:B--2---:R-:W-:Y:S05]  /*9020*/  @!P1 NANOSLEEP.SYNCS 0x989680 ;  /* 0x009896800000995d */ /* 0x004fea0003900000 */
[----:B------:R-:W2:Y:S02]  /*9030*/  @!P1 SYNCS.PHASECHK.TRANS64 P1, [R3+URZ+0x1c400], R2 ;  /* 0x01c40002030095a7 */ /* 0x000ea4000802007f */
[----:B--2---:R-:W-:Y:S05]  /*9040*/  @!P1 BRA `(.L_x_22) ;  /* 0xfffffffc00ec9947 */ /* 0x004fea000383ffff */
[----:B------:R-:W-:Y:S05]  /*9050*/  BRA `(.L_x_140) ;  /* 0xffffff8400087947 */ /* 0x000fea000383ffff */
.L_x_24:
[----:B-1----:R-:W-:-:S04]  /*9060*/  IMAD.U32 R7, RZ, RZ, UR16 ;  /* 0x00000010ff077e24 */ /* 0x002fc8000f8e00ff */
[----:B------:R1:W2:Y:S03]  /*9070*/  SYNCS.PHASECHK.TRANS64.TRYWAIT P1, [R7+URZ+0x1c400], R6 ;  /* 0x01c40006070075a7 */ /* 0x0002a6000802017f */
[----:B--2---:R-:W-:Y:S05]  /*9080*/  @!P1 NANOSLEEP.SYNCS 0x989680 ;  /* 0x009896800000995d */ /* 0x004fea0003900000 */
[----:B------:R-:W2:Y:S02]  /*9090*/  @!P1 SYNCS.PHASECHK.TRANS64 P1, [R7+URZ+0x1c400], R6 ;  /* 0x01c40006070095a7 */ /* 0x000ea4000802007f */
[----:B--2---:R-:W-:Y:S05]  /*90a0*/  @!P1 BRA `(.L_x_24) ;  /* 0xfffffffc00ec9947 */ /* 0x004fea000383ffff */
[----:B------:R-:W-:Y:S05]  /*90b0*/  BRA `(.L_x_141) ;  /* 0xffffff8400c87947 */ /* 0x000fea000383ffff */
.L_x_25:
[----:B-1----:R-:W-:-:S04]  /*90c0*/  IMAD.U32 R4, RZ, RZ, UR22 ;  /* 0x00000016ff047e24 */ /* 0x002fc8000f8e00ff */
[----:B------:R1:W2:Y:S03]  /*90d0*/  SYNCS.PHASECHK.TRANS64.TRYWAIT P1, [R4+URZ], R13 ;  /* 0x0000000d040075a7 */ /* 0x0002a6000802017f */
[----:B--2---:R-:W-:Y:S05]  /*90e0*/  @!P1 NANOSLEEP.SYNCS 0x989680 ;  /* 0x009896800000995d */ /* 0x004fea0003900000 */
[----:B------:R-:W2:Y:S02]  /*90f0*/  @!P1 SYNCS.PHASECHK.TRANS64 P1, [R4+URZ], R13 ;  /* 0x0000000d040095a7 */ /* 0x000ea4000802007f */
[----:B--2---:R-:W-:Y:S05]  /*9100*/  @!P1 BRA `(.L_x_25) ;  /* 0xfffffffc00ec9947 */ /* 0x004fea000383ffff */
[----:B------:R-:W-:Y:S05]  /*9110*/  BRA `(.L_x_142) ;  /* 0xffffff9000287947 */ /* 0x000fea000383ffff */
.L_x_27:
[----:B-1----:R-:W-:-:S04]  /*9120*/  IMAD.U32 R12, RZ, RZ, UR16 ;  /* 0x00000010ff0c7e24 */ /* 0x002fc8000f8e00ff */
[----:B------:R1:W2:Y:S03]  /*9130*/  SYNCS.PHASECHK.TRANS64.TRYWAIT P1, [R12+URZ+0x1c4a0], R3 ;  /* 0x01c4a0030c0075a7 */ /* 0x0002a6000802017f */
[----:B--2---:R-:W-:Y:S05]  /*9140*/  @!P1 NANOSLEEP.SYNCS 0x989680 ;  /* 0x009896800000995d */ /* 0x004fea0003900000 */
[----:B------:R-:W2:Y:S02]  /*9150*/  @!P1 SYNCS.PHASECHK.TRANS64 P1, [R12+URZ+0x1c4a0], R3 ;  /* 0x01c4a0030c0095a7 */ /* 0x000ea4000802007f */
[----:B--2---:R-:W-:Y:S05]  /*9160*/  @!P1 BRA `(.L_x_27) ;  /* 0xfffffffc00ec9947 */ /* 0x004fea000383ffff */
[----:B------:R-:W-:Y:S05]  /*9170*/  BRA `(.L_x_26) ;  /* 0xffffffa800907947 */ /* 0x000fea000383ffff */
.L_x_31:
[----:B-1----:R1:W2:Y:S02]  /*9180*/  SYNCS.PHASECHK.TRANS64.TRYWAIT P1, [R3+URZ+0x1c490], R2 ;  /* 0x01c49002030075a7 */ /* 0x0022a4000802017f */
[----:B--2---:R-:W-:Y:S05]  /*9190*/  @!P1 NANOSLEEP.SYNCS 0x989680 ;  /* 0x009896800000995d */ /* 0x004fea0003900000 */
[----:B------:R-:W2:Y:S02]  /*91a0*/  @!P1 SYNCS.PHASECHK.TRANS64 P1, [R3+URZ+0x1c490], R2 ;  /* 0x01c49002030095a7 */ /* 0x000ea4000802007f */
[----:B--2---:R-:W-:Y:S05]  /*91b0*/  @!P1 BRA `(.L_x_31) ;  /* 0xfffffffc00f09947 */ /* 0x004fea000383ffff */
[----:B------:R-:W-:Y:S05]  /*91c0*/  BRA `(.L_x_143) ;  /* 0xffffffac00b07947 */ /* 0x000fea000383ffff */
.L_x_34:
[----:B-1----:R-:W-:-:S04]  /*91d0*/  IMAD.U32 R3, RZ, RZ, UR16 ;  /* 0x00000010ff037e24 */ /* 0x002fc8000f8e00ff */
[----:B------:R1:W2:Y:S03]  /*91e0*/  SYNCS.PHASECHK.TRANS64.TRYWAIT P1, [R3+URZ], R2 ;  /* 0x00000002030075a7 */ /* 0x0002a6000802017f */
[----:B--2---:R-:W-:Y:S05]  /*91f0*/  @!P1 NANOSLEEP.SYNCS 0x989680 ;  /* 0x009896800000995d */ /* 0x004fea0003900000 */
[----:B------:R-:W2:Y:S02]  /*9200*/  @!P1 SYNCS.PHASECHK.TRANS64 P1, [R3+URZ], R2 ;  /* 0x00000002030095a7 */ /* 0x000ea4000802007f */
[----:B--2---:R-:W-:Y:S05]  /*9210*/  @!P1 BRA `(.L_x_34) ;  /* 0xfffffffc00ec9947 */ /* 0x004fea000383ffff */
[----:B------:R-:W-:Y:S05]  /*9220*/  BRA `(.L_x_144) ;  /* 0xffffffac00bc7947 */ /* 0x000fea000383ffff */
.L_x_36:
[----:B-1----:R1:W2:Y:S02]  /*9230*/  SYNCS.PHASECHK.TRANS64.TRYWAIT P2, [R67+URZ+0x1c490], R2 ;  /* 0x01c49002430075a7 */ /* 0x0022a4000804017f */
[----:B--2---:R-:W-:Y:S05]  /*9240*/  @!P2 NANOSLEEP.SYNCS 0x989680 ;  /* 0x009896800000a95d */ /* 0x004fea0003900000 */
[----:B------:R-:W2:Y:S02]  /*9250*/  @!P2 SYNCS.PHASECHK.TRANS64 P2, [R67+URZ+0x1c490], R2 ;  /* 0x01c490024300a5a7 */ /* 0x000ea4000804007f */
[----:B--2---:R-:W-:Y:S05]  /*9260*/  @!P2 BRA `(.L_x_36) ;  /* 0xfffffffc00f0a947 */ /* 0x004fea000383ffff */
[----:B------:R-:W-:Y:S05]  /*9270*/  BRA `(.L_x_145) ;  /* 0xffffffb400487947 */ /* 0x000fea000383ffff */
.L_x_48:
[----:B----4-:R4:W1:Y:S02]  /*9280*/  SYNCS.PHASECHK.TRANS64.TRYWAIT P0, [R3+URZ+0x1c490], R2 ;  /* 0x01c49002030075a7 */ /* 0x010864000800017f */
[----:B-1----:R-:W-:Y:S05]  /*9290*/  @!P0 NANOSLEEP.SYNCS 0x989680 ;  /* 0x009896800000895d */ /* 0x002fea0003900000 */
[----:B------:R-:W1:Y:S02]  /*92a0*/  @!P0 SYNCS.PHASECHK.TRANS64 P0, [R3+URZ+0x1c490], R2 ;  /* 0x01c49002030085a7 */ /* 0x000e64000800007f */
[----:B-1----:R-:W-:Y:S05]  /*92b0*/  @!P0 BRA `(.L_x_48) ;  /* 0xfffffffc00f08947 */ /* 0x002fea000383ffff */
[----:B------:R-:W-:Y:S05]  /*92c0*/  BRA `(.L_x_146) ;  /* 0xffffffc000547947 */ /* 0x000fea000383ffff */
.L_x_50:
[----:B----4-:R4:W1:Y:S02]  /*92d0*/  SYNCS.PHASECHK.TRANS64.TRYWAIT P0, [R169+URZ+0x1c490], R2 ;  /* 0x01c49002a90075a7 */ /* 0x010864000800017f */
[----:B-1----:R-:W-:Y:S05]  /*92e0*/  @!P0 NANOSLEEP.SYNCS 0x989680 ;  /* 0x009896800000895d */ /* 0x002fea0003900000 */
[----:B------:R-:W1:Y:S02]  /*92f0*/  @!P0 SYNCS.PHASECHK.TRANS64 P0, [R169+URZ+0x1c490], R2 ;  /* 0x01c49002a90085a7 */ /* 0x000e64000800007f */
[----:B-1----:R-:W-:Y:S05]  /*9300*/  @!P0 BRA `(.L_x_50) ;  /* 0xfffffffc00f08947 */ /* 0x002fea000383ffff */
[----:B------:R-:W-:Y:S05]  /*9310*/  BRA `(.L_x_147) ;  /* 0xffffffc0006c7947 */ /* 0x000fea000383ffff */
.L_x_51:
[----:B----4-:R-:W-:-:S04]  /*9320*/  IMAD.U32 R3, RZ, RZ, UR4 ;  /* 0x00000004ff037e24 */ /* 0x010fc8000f8e00ff */
[----:B------:R4:W1:Y:S03]  /*9330*/  SYNCS.PHASECHK.TRANS64.TRYWAIT P0, [R3+URZ+0x1c4a0], R2 ;  /* 0x01c4a002030075a7 */ /* 0x000866000800017f */
[----:B-1----:R-:W-:Y:S05]  /*9340*/  @!P0 NANOSLEEP.SYNCS 0x989680 ;  /* 0x009896800000895d */ /* 0x002fea0003900000 */
[----:B------:R-:W1:Y:S02]  /*9350*/  @!P0 SYNCS.PHASECHK.TRANS64 P0, [R3+URZ+0x1c4a0], R2 ;  /* 0x01c4a002030085a7 */ /* 0x000e64000800007f */
[----:B-1----:R-:W-:Y:S05]  /*9360*/  @!P0 BRA `(.L_x_51) ;  /* 0xfffffffc00ec8947 */ /* 0x002fea000383ffff */
[----:B------:R-:W-:Y:S05]  /*9370*/  BRA `(.L_x_148) ;  /* 0xffffffc000707947 */ /* 0x000fea000383ffff */
.L_x_71:
[----:B-1----:R-:W-:-:S04]  /*9380*/  IMAD.U32 R2, RZ, RZ, UR8 ;  /* 0x00000008ff027e24 */ /* 0x002fc8000f8e00ff */
[----:B------:R1:W2:Y:S03]  /*9390*/  SYNCS.PHASECHK.TRANS64.TRYWAIT P1, [R2+URZ+0x1c480], R3 ;  /* 0x01c48003020075a7 */ /* 0x0002a6000802017f */
[----:B--2---:R-:W-:Y:S05]  /*93a0*/  @!P1 NANOSLEEP.SYNCS 0x989680 ;  /* 0x009896800000995d */ /* 0x004fea0003900000 */
[----:B------:R-:W2:Y:S02]  /*93b0*/  @!P1 SYNCS.PHASECHK.TRANS64 P1, [R2+URZ+0x1c480], R3 ;  /* 0x01c48003020095a7 */ /* 0x000ea4000802007f */
[----:B--2---:R-:W-:Y:S05]  /*93c0*/  @!P1 BRA `(.L_x_71) ;  /* 0xfffffffc00ec9947 */ /* 0x004fea000383ffff */
[----:B------:R-:W-:Y:S05]  /*93d0*/  BRA `(.L_x_149) ;  /* 0xffffffd000c87947 */ /* 0x000fea000383ffff */
.L_x_86:
[----:B--2---:R2:W3:Y:S02]  /*93e0*/  SYNCS.PHASECHK.TRANS64.TRYWAIT P0, [R5+URZ+0x1c460], R4 ;  /* 0x01c46004050075a7 */ /* 0x0044e4000800017f */
[----:B---3--:R-:W-:Y:S05]  /*93f0*/  @!P0 NANOSLEEP.SYNCS 0x989680 ;  /* 0x009896800000895d */ /* 0x008fea0003900000 */
[----:B------:R-:W3:Y:S02]  /*9400*/  @!P0 SYNCS.PHASECHK.TRANS64 P0, [R5+URZ+0x1c460], R4 ;  /* 0x01c46004050085a7 */ /* 0x000ee4000800007f */
[----:B---3--:R-:W-:Y:S05]  /*9410*/  @!P0 BRA `(.L_x_86) ;  /* 0xfffffffc00f08947 */ /* 0x008fea000383ffff */
[----:B------:R-:W-:Y:S05]  /*9420*/  BRA `(.L_x_150) ;  /* 0xffffffe000187947 */ /* 0x000fea000383ffff */
.L_x_91:
[----:B-1----:R1:W2:Y:S02]  /*9430*/  SYNCS.PHASECHK.TRANS64.TRYWAIT P0, [R7+URZ+0x1c420], R4 ;  /* 0x01c42004070075a7 */ /* 0x0022a4000800017f */
[----:B--2---:R-:W-:Y:S05]  /*9440*/  @!P0 NANOSLEEP.SYNCS 0x989680 ;  /* 0x009896800000895d */ /* 0x004fea0003900000 */
[----:B------:R-:W2:Y:S02]  /*9450*/  @!P0 SYNCS.PHASECHK.TRANS64 P0, [R7+URZ+0x1c420], R4 ;  /* 0x01c42004070085a7 */ /* 0x000ea4000800007f */
[----:B--2---:R-:W-:Y:S05]  /*9460*/  @!P0 BRA `(.L_x_91) ;  /* 0xfffffffc00f08947 */ /* 0x004fea000383ffff */
[----:B------:R-:W-:Y:S05]  /*9470*/  BRA `(.L_x_151) ;  /* 0xffffffe000947947 */ /* 0x000fea000383ffff */
.L_x_98:
[----:B-1----:R1:W2:Y:S02]  /*9480*/  SYNCS.PHASECHK.TRANS64.TRYWAIT P0, [R6+URZ+0x1c460], R7 ;  /* 0x01c46007060075a7 */ /* 0x0022a4000800017f */
[----:B--2---:R-:W-:Y:S05]  /*9490*/  @!P0 NANOSLEEP.SYNCS 0x989680 ;  /* 0x009896800000895d */ /* 0x004fea0003900000 */
[----:B------:R-:W2:Y:S02]  /*94a0*/  @!P0 SYNCS.PHASECHK.TRANS64 P0, [R6+URZ+0x1c460], R7 ;  /* 0x01c46007060085a7 */ /* 0x000ea4000800007f */
[----:B--2---:R-:W-:Y:S05]  /*94b0*/  @!P0 BRA `(.L_x_98) ;  /* 0xfffffffc00f08947 */ /* 0x004fea000383ffff */
[----:B------:R-:W-:Y:S05]  /*94c0*/  BRA `(.L_x_152) ;  /* 0xffffffe4006c7947 */ /* 0x000fea000383ffff */
.L_x_103:
[----:B-1----:R1:W2:Y:S02]  /*94d0*/  SYNCS.PHASECHK.TRANS64.TRYWAIT P0, [R7+URZ+0x1c460], R8 ;  /* 0x01c46008070075a7 */ /* 0x0022a4000800017f */
[----:B--2---:R-:W-:Y:S05]  /*94e0*/  @!P0 NANOSLEEP.SYNCS 0x989680 ;  /* 0x009896800000895d */ /* 0x004fea0003900000 */
[----:B------:R-:W2:Y:S02]  /*94f0*/  @!P0 SYNCS.PHASECHK.TRANS64 P0, [R7+URZ+0x1c460], R8 ;  /* 0x01c46008070085a7 */ /* 0x000ea4000800007f */
[----:B--2---:R-:W-:Y:S05]  /*9500*/  @!P0 BRA `(.L_x_103) ;  /* 0xfffffffc00f08947 */ /* 0x004fea000383ffff */
[----:B------:R-:W-:Y:S05]  /*9510*/  BRA `(.L_x_153) ;  /* 0xffffffe400f87947 */ /* 0x000fea000383ffff */
.L_x_108:
[----:B-1----:R1:W2:Y:S02]  /*9520*/  SYNCS.PHASECHK.TRANS64.TRYWAIT P0, [R7+URZ+0x1c420], R8 ;  /* 0x01c42008070075a7 */ /* 0x0022a4000800017f */
[----:B--2---:R-:W-:Y:S05]  /*9530*/  @!P0 NANOSLEEP.SYNCS 0x989680 ;  /* 0x009896800000895d */ /* 0x004fea0003900000 */
[----:B------:R-:W2:Y:S02]  /*9540*/  @!P0 SYNCS.PHASECHK.TRANS64 P0, [R7+URZ+0x1c420], R8 ;  /* 0x01c42008070085a7 */ /* 0x000ea4000800007f */
[----:B--2---:R-:W-:Y:S05]  /*9550*/  @!P0 BRA `(.L_x_108) ;  /* 0xfffffffc00f08947 */ /* 0x004fea000383ffff */
[----:B------:R-:W-:Y:S05]  /*9560*/  BRA `(.L_x_154) ;  /* 0xffffffe800947947 */ /* 0x000fea000383ffff */
.L_x_115:
[----:B-1----:R1:W2:Y:S02]  /*9570*/  SYNCS.PHASECHK.TRANS64.TRYWAIT P0, [R7+URZ+0x1c460], R6 ;  /* 0x01c46006070075a7 */ /* 0x0022a4000800017f */
[----:B--2---:R-:W-:Y:S05]  /*9580*/  @!P0 NANOSLEEP.SYNCS 0x989680 ;  /* 0x009896800000895d */ /* 0x004fea0003900000 */
[----:B------:R-:W2:Y:S02]  /*9590*/  @!P0 SYNCS.PHASECHK.TRANS64 P0, [R7+URZ+0x1c460], R6 ;  /* 0x01c46006070085a7 */ /* 0x000ea4000800007f */
[----:B--2---:R-:W-:Y:S05]  /*95a0*/  @!P0 BRA `(.L_x_115) ;  /* 0xfffffffc00f08947 */ /* 0x004fea000383ffff */
[----:B------:R-:W-:Y:S05]  /*95b0*/  BRA `(.L_x_155) ;  /* 0xffffffec007c7947 */ /* 0x000fea000383ffff */
.L_x_125:
[----:B-1----:R1:W2:Y:S02]  /*95c0*/  SYNCS.PHASECHK.TRANS64.TRYWAIT P4, [R8+URZ+0x1c420], R7 ;  /* 0x01c42007080075a7 */ /* 0x0022a4000808017f */
[----:B--2---:R-:W-:Y:S05]  /*95d0*/  @!P4 NANOSLEEP.SYNCS 0x989680 ;  /* 0x009896800000c95d */ /* 0x004fea0003900000 */
[----:B------:R-:W2:Y:S02]  /*95e0*/  @!P4 SYNCS.PHASECHK.TRANS64 P4, [R8+URZ+0x1c420], R7 ;  /* 0x01c420070800c5a7 */ /* 0x000ea4000808007f */
[----:B--2---:R-:W-:Y:S05]  /*95f0*/  @!P4 BRA `(.L_x_125) ;  /* 0xfffffffc00f0c947 */ /* 0x004fea000383ffff */
[----:B------:R-:W-:Y:S05]  /*9600*/  BRA `(.L_x_156) ;  /* 0xfffffff000647947 */ /* 0x000fea000383ffff */
.L_x_132:
[----:B-1----:R1:W2:Y:S02]  /*9610*/  SYNCS.PHASECHK.TRANS64.TRYWAIT P4, [R8+URZ+0x1c420], R9 ;  /* 0x01c42009080075a7 */ /* 0x0022a4000808017f */
[----:B--2---:R-:W-:Y:S05]  /*9620*/  @!P4 NANOSLEEP.SYNCS 0x989680 ;  /* 0x009896800000c95d */ /* 0x004fea0003900000 */
[----:B------:R-:W2:Y:S02]  /*9630*/  @!P4 SYNCS.PHASECHK.TRANS64 P4, [R8+URZ+0x1c420], R9 ;  /* 0x01c420090800c5a7 */ /* 0x000ea4000808007f */
[----:B--2---:R-:W-:Y:S05]  /*9640*/  @!P4 BRA `(.L_x_132) ;  /* 0xfffffffc00f0c947 */ /* 0x004fea000383ffff */
[----:B------:R-:W-:Y:S05]  /*9650*/  BRA `(.L_x_157) ;  /* 0xfffffff4004c7947 */ /* 0x000fea000383ffff */
.L_x_158:
[----:B------:R-:W-:-:S00]  /*9660*/  BRA `(.L_x_158) ;  /* 0xfffffffc00fc7947 */ /* 0x000fc0000383ffff */
[----:B------:R-:W-:-:S00]  /*9670*/  NOP ;  /* 0x0000000000007918 */ /* 0x000fc00000000000 */
        /* <DEDUP_REMOVED lines=8> */
.L_x_159:


//--------------------- .nv.global.init           --------------------------
	.section	.nv.global.init,"aw",@progbits
.nv.global.init:
	.type		$str$24,@object
	.size		$str$24,($str$25 - $str$24)
$str$24:
        /*0000*/ 	.byte	0x28, 0x61, 0x64, 0x64, 0x72, 0x65, 0x73, 0x73, 0x20, 0x26, 0x20, 0x6d, 0x61, 0x73, 0x6b, 0x29
        /*0010*/ 	.byte	0x20, 0x3d, 0x3d, 0x20, 0x30, 0x00
	.type		$str$25,@object
	.size		$str$25,(__unnamed_1 - $str$25)
$str$25:
        /*0016*/ 	.byte	0x2f, 0x74, 0x6d, 0x70, 0x2f, 0x63, 0x75, 0x74, 0x6c, 0x61, 0x73, 0x73, 0x5f, 0x73, 0x77, 0x65
        /*0026*/ 	.byte	0x65, 0x70, 0x5f, 0x73, 0x72, 0x63, 0x2f, 0x69, 0x6e, 0x63, 0x6c, 0x75, 0x64, 0x65, 0x2f, 0x63
        /*0036*/ 	.byte	0x75, 0x74, 0x65, 0x2f, 0x70, 0x6f, 0x69, 0x6e, 0x74, 0x65, 0x72, 0x5f, 0x66, 0x6c, 0x61, 0x67
        /*0046*/ 	.byte	0x67, 0x65, 0x64, 0x2e, 0x68, 0x70, 0x70, 0x00
	.type		__unnamed_1,@object
	.size		__unnamed_1,(.L_0 - __unnamed_1)
__unnamed_1:
        /*004e*/ 	.byte	0x61, 0x75, 0x74, 0x6f, 0x20, 0x63, 0x75, 0x74, 0x65, 0x3a, 0x3a, 0x61, 0x73, 0x5f, 0x70, 0x6f
        /* <DEDUP_REMOVED lines=27> */
        /*020e*/ 	.byte	0x3e, 0x3e, 0x3e, 0x3e, 0x3e, 0x5d, 0x00
.L_0:


//--------------------- .nv.shared._ZN7cutlass13device_kernelINS_4fmha6kernel28FmhaKernelTmaWarpSpecializedINS1_10collective33FmhaBwdMainloopTmaWarpSpecializedINS_6half_tEfN4cute5tupleIJNS7_1CILi64EEENS9_ILi128EEESA_EEENS4_16FusionBwdAdapterINS4_12CausalFusionEEEJEEENS4_17FmhaBwdEpilogueKVIS6_fNS8_IJSA_SA_SA_EEEEENS2_23TileSchedulerBwdAdapterINS2_23IndividualTileSchedulerEEEJEEEEEvNT_6ParamsE --------------------------
	.section	.nv.shared._ZN7cutlass13device_kernelINS_4fmha6kernel28FmhaKernelTmaWarpSpecializedINS1_10collective33FmhaBwdMainloopTmaWarpSpecializedINS_6half_tEfN4cute5tupleIJNS7_1CILi64EEENS9_ILi128EEESA_EEENS4_16FusionBwdAdapterINS4_12CausalFusionEEEJEEENS4_17FmhaBwdEpilogueKVIS6_fNS8_IJSA_SA_SA_EEEEENS2_23TileSchedulerBwdAdapterINS2_23IndividualTileSchedulerEEEJEEEEEvNT_6ParamsE,"aw",@nobits
	.sectionflags	@""
	.align	16
	.zero		1024


//--------------------- .nv.shared.reserved.0     --------------------------
	.section	.nv.shared.reserved.0,"aw",@nobits
	.weak		__nv_reservedSMEM_offset_0_alias
	.size		__nv_reservedSMEM_offset_0_alias, 0, 0
	.other		__nv_reservedSMEM_offset_0_alias,@"STO_CUDA_RESERVED_SHARED STV_DEFAULT"
__nv_reservedSMEM_offset_0_alias:
	.zero		0


//--------------------- .nv.global                --------------------------
	.section	.nv.global,"aw",@nobits
.nv.global:
	.type		_ZN39_INTERNAL_956d0107_4_k_cu_ae956da5_37454cute1_E,@object
	.size		_ZN39_INTERNAL_956d0107_4_k_cu_ae956da5_37454cute1_E,(_ZN39_INTERNAL_956d0107_4_k_cu_ae956da5_37454cuda3std3__45__cpo6cbeginE - _ZN39_INTERNAL_956d0107_4_k_cu_ae956da5_37454cute1_E)
_ZN39_INTERNAL_956d0107_4_k_cu_ae956da5_37454cute1_E:
	.zero		1
	.type		_ZN39_INTERNAL_956d0107_4_k_cu_ae956da5_37454cuda3std3__45__cpo6cbeginE,@object
	.size		_ZN39_INTERNAL_956d0107_4_k_cu_ae956da5_37454cuda3std3__45__cpo6cbeginE,(_ZN39_INTERNAL_956d0107_4_k_cu_ae956da5_37454cuda3std3__48in_placeE - _ZN39_INTERNAL_956d0107_4_k_cu_ae956da5_37454cuda3std3__45__cpo6cbeginE)
_ZN39_INTERNAL_956d0107_4_k_cu_ae956da5_37454cuda3std3__45__cpo6cbeginE:
	.zero		1
	.type		_ZN39_INTERNAL_956d0107_4_k_cu_ae956da5_37454cuda3std3__48in_placeE,@object
	.size		_ZN39_INTERNAL_956d0107_4_k_cu_ae956da5_37454cuda3std3__48in_placeE,(_ZN39_INTERNAL_956d0107_4_k_cu_ae956da5_37454cuda3std6ranges3__45__cpo9iter_moveE - _ZN39_INTERNAL_956d0107_4_k_cu_ae956da5_37454cuda3std3__48in_placeE)
_ZN39_INTERNAL_956d0107_4_k_cu_ae956da5_37454cuda3std3__48in_placeE:
	.zero		1
	.type		_ZN39_INTERNAL_956d0107_4_k_cu_ae956da5_37454cuda3std6ranges3__45__cpo9iter_moveE,@object
	.size		_ZN39_INTERNAL_956d0107_4_k_cu_ae956da5_37454cuda3std6ranges3__45__cpo9iter_moveE,(_ZN39_INTERNAL_956d0107_4_k_cu_ae956da5_37454cuda3std3__45__cpo5beginE - _ZN39_INTERNAL_956d0107_4_k_cu_ae956da5_37454cuda3std6ranges3__45__cpo9iter_moveE)
_ZN39_INTERNAL_956d0107_4_k_cu_ae956da5_37454cuda3std6ranges3__45__cpo9iter_moveE:
	.zero		1
	.type		_ZN39_INTERNAL_956d0107_4_k_cu_ae956da5_37454cuda3std3__45__cpo5beginE,@object
	.size		_ZN39_INTERNAL_956d0107_4_k_cu_ae956da5_37454cuda3std3__45__cpo5beginE,(_ZN39_INTERNAL_956d0107_4_k_cu_ae956da5_37454cuda3std3__441_GLOBAL__N__956d0107_4_k_cu_ae956da5_37456ignoreE - _ZN39_INTERNAL_956d0107_4_k_cu_ae956da5_37454cuda3std3__45__cpo5beginE)
_ZN39_INTERNAL_956d0107_4_k_cu_ae956da5_37454cuda3std3__45__cpo5beginE:
	.zero		1
	.type		_ZN39_INTERNAL_956d0107_4_k_cu_ae956da5_37454cuda3std3__441_GLOBAL__N__956d0107_4_k_cu_ae956da5_37456ignoreE,@object
	.size		_ZN39_INTERNAL_956d0107_4_k_cu_ae956da5_37454cuda3std3__441_GLOBAL__N__956d0107_4_k_cu_ae956da5_37456ignoreE,(_ZN39_INTERNAL_956d0107_4_k_cu_ae956da5_37454cute7productE - _ZN39_INTERNAL_956d0107_4_k_cu_ae956da5_37454cuda3std3__441_GLOBAL__N__956d0107_4_k_cu_ae956da5_37456ignoreE)
_ZN39_INTERNAL_956d0107_4_k_cu_ae956da5_37454cuda3std3__441_GLOBAL__N__956d0107_4_k_cu_ae956da5_37456ignoreE:
	.zero		1
	.type		_ZN39_INTERNAL_956d0107_4_k_cu_ae956da5_37454cute7productE,@object
	.size		_ZN39_INTERNAL_956d0107_4_k_cu_ae956da5_37454cute7productE,(_ZN39_INTERNAL_956d0107_4_k_cu_ae956da5_37454cuda3std3__45__cpo3endE - _ZN39_INTERNAL_956d0107_4_k_cu_ae956da5_37454cute7productE)
_ZN39_INTERNAL_956d0107_4_k_cu_ae956da5_37454cute7productE:
	.zero		1
	.type		_ZN39_INTERNAL_956d0107_4_k_cu_ae956da5_37454cuda3std3__45__cpo3endE,@object
	.size		_ZN39_INTERNAL_956d0107_4_k_cu_ae956da5_37454cuda3std3__45__cpo3endE,(_ZN39_INTERNAL_956d0107_4_k_cu_ae956da5_37454cuda3std3__419piecewise_constructE - _ZN39_INTERNAL_956d0107_4_k_cu_ae956da5_37454cuda3std3__45__cpo3endE)
_ZN39_INTERNAL_956d0107_4_k_cu_ae956da5_37454cuda3std3__45__cpo3endE:
	.zero		1
	.type		_ZN39_INTERNAL_956d0107_4_k_cu_ae956da5_37454cuda3std3__419piecewise_constructE,@object
	.size		_ZN39_INTERNAL_956d0107_4_k_cu_ae956da5_37454cuda3std3__419piecewise_constructE,(_ZN39_INTERNAL_956d0107_4_k_cu_ae956da5_37454cuda3std3__45__cpo4cendE - _ZN39_INTERNAL_956d0107_4_k_cu_ae956da5_37454cuda3std3__419piecewise_constructE)
_ZN39_INTERNAL_956d0107_4_k_cu_ae956da5_37454cuda3std3__419piecewise_constructE:
	.zero		1
	.type		_ZN39_INTERNAL_956d0107_4_k_cu_ae956da5_37454cuda3std3__45__cpo4cendE,@object
	.size		_ZN39_INTERNAL_956d0107_4_k_cu_ae956da5_37454cuda3std3__45__cpo4cendE,(_ZN39_INTERNAL_956d0107_4_k_cu_ae956da5_37454cuda3std6ranges3__45__cpo4swapE - _ZN39_INTERNAL_956d0107_4_k_cu_ae956da5_37454cuda3std3__45__cpo4cendE)
_ZN39_INTERNAL_956d0107_4_k_cu_ae956da5_37454cuda3std3__45__cpo4cendE:
	.zero		1
	.type		_ZN39_INTERNAL_956d0107_4_k_cu_ae956da5_37454cuda3std6ranges3__45__cpo4swapE,@object
	.size		_ZN39_INTERNAL_956d0107_4_k_cu_ae956da5_37454cuda3std6ranges3__45__cpo4swapE,(.L_8 - _ZN39_INTERNAL_956d0107_4_k_cu_ae956da5_37454cuda3std6ranges3__45__cpo4swapE)
_ZN39_INTERNAL_956d0107_4_k_cu_ae956da5_37454cuda3std6ranges3__45__cpo4swapE:
	.zero		1
.L_8:


//--------------------- .nv.constant0._ZN7cutlass13device_kernelINS_4fmha6kernel28FmhaKernelTmaWarpSpecializedINS1_10collective33FmhaBwdMainloopTmaWarpSpecializedINS_6half_tEfN4cute5tupleIJNS7_1CILi64EEENS9_ILi128EEESA_EEENS4_16FusionBwdAdapterINS4_12CausalFusionEEEJEEENS4_17FmhaBwdEpilogueKVIS6_fNS8_IJSA_SA_SA_EEEEENS2_23TileSchedulerBwdAdapterINS2_23IndividualTileSchedulerEEEJEEEEEvNT_6ParamsE --------------------------
	.section	.nv.constant0._ZN7cutlass13device_kernelINS_4fmha6kernel28FmhaKernelTmaWarpSpecializedINS1_10collective33FmhaBwdMainloopTmaWarpSpecializedINS_6half_tEfN4cute5tupleIJNS7_1CILi64EEENS9_ILi128EEESA_EEENS4_16FusionBwdAdapterINS4_12CausalFusionEEEJEEENS4_17FmhaBwdEpilogueKVIS6_fNS8_IJSA_SA_SA_EEEEENS2_23TileSchedulerBwdAdapterINS2_23IndividualTileSchedulerEEEJEEEEEvNT_6ParamsE,"a",@progbits
	.sectionflags	@""
	.align	4
.nv.constant0._ZN7cutlass13device_kernelINS_4fmha6kernel28FmhaKernelTmaWarpSpecializedINS1_10collective33FmhaBwdMainloopTmaWarpSpecializedINS_6half_tEfN4cute5tupleIJNS7_1CILi64EEENS9_ILi128EEESA_EEENS4_16FusionBwdAdapterINS4_12CausalFusionEEEJEEENS4_17FmhaBwdEpilogueKVIS6_fNS8_IJSA_SA_SA_EEEEENS2_23TileSchedulerBwdAdapterINS2_23IndividualTileSchedulerEEEJEEEEEvNT_6ParamsE:
	.zero		4352


//--------------------- SYMBOLS --------------------------

	.type		.nv.reservedSmem.offset0,@object
	.size		.nv.reservedSmem.offset0,0x4
	.type		__assertfail,@function
